	.target	sm_90a

	.elftype	@"ET_EXEC"


//--------------------- .note.nv.tkinfo           --------------------------
	.section	.note.nv.tkinfo,"",@"SHT_NOTE"
	.sectionflags	@"SHF_NOTE_NV_TKINFO"
	.tkinfo
        /*0018*/ 	.word	0x00000002
        /*0030*/ 	.string	""
        /*0030*/ 	.string	"ptxas"
        /*0030*/ 	.string	"Cuda compilation tools, release 13.0, V13.0.88"
        /*0030*/ 	.string	"Build cuda_13.0.r13.0/compiler.36424714_0"
        /*0030*/ 	.string	"-arch sm_90a -m 64 "



//--------------------- .note.nv.cuinfo           --------------------------
	.section	.note.nv.cuinfo,"",@"SHT_NOTE"
	.sectionflags	@"SHF_NOTE_NV_CUINFO"
        /*0018*/ 	.short	0x0002
        /*001a*/ 	.short	0x005a
        /*001c*/ 	.short	0x0082
	.zero		2


//--------------------- .nv.info                  --------------------------
	.section	.nv.info,"",@"SHT_CUDA_INFO"
	.align	4


	//----- nvinfo : EIATTR_REGCOUNT
	.align		4
        /*0000*/ 	.byte	0x04, 0x2f
        /*0002*/ 	.short	(.L_12 - .L_11)
	.align		4
.L_11:
        /*0004*/ 	.word	index@(_ZN7cutlass13device_kernelINS_4gemm6kernel13GemmUniversalIN4cute5tupleIJiiiiEEENS1_10collective13CollectiveMmaINS1_37MainloopSm90TmaGmmaWarpSpecializedFP8ILi5ENS5_IJNS4_1CILi1EEESB_SB_EEENS1_32KernelTmaWarpSpecializedPingpongEEENS5_IJNSA_ILi64EEESF_NSA_ILi32EEEEEENS_12float_e5m2_tENS5_IJlSB_lEEESI_SJ_NS4_8TiledMMAINS4_8MMA_AtomIJNS4_4SM904GMMA30MMA_64x64x32_F32E5M2E5M2_SS_TNILNSN_7ScaleInE1ELSP_1EEEEEENS4_6LayoutISC_NS5_IJNSA_ILi0EEEST_ST_EEEEENS5_IJNS4_10UnderscoreESW_SW_EEEEENS4_13SM90_TMA_LOADENS4_14ComposedLayoutINS4_7SwizzleILi1ELi4ELi3EEENS4_18smem_ptr_flag_bitsILi8EEENSS_INS5_IJNSA_ILi8EEESG_EEENS5_IJSG_SB_EEEEEEEvNS4_8identityESZ_S19_vS1A_EENS_8epilogue10collective6detail29Sm90TmaWarpSpecializedAdapterINS1D_15DefaultEpilogueISI_SJ_SJ_NS1C_6thread17LinearCombinationISI_Li1EffLNS1H_9ScaleType4KindE0ELNS_15FloatRoundStyleE2ESI_EENS1_15EpilogueDefaultEEEEEvvEEEEvNT_6ParamsE)
        /*0008*/ 	.word	0x000000a8


	//----- nvinfo : EIATTR_FRAME_SIZE
	.align		4
.L_12:
        /*000c*/ 	.byte	0x04, 0x11
        /*000e*/ 	.short	(.L_14 - .L_13)
	.align		4
.L_13:
        /*0010*/ 	.word	index@(_ZN7cutlass13device_kernelINS_4gemm6kernel13GemmUniversalIN4cute5tupleIJiiiiEEENS1_10collective13CollectiveMmaINS1_37MainloopSm90TmaGmmaWarpSpecializedFP8ILi5ENS5_IJNS4_1CILi1EEESB_SB_EEENS1_32KernelTmaWarpSpecializedPingpongEEENS5_IJNSA_ILi64EEESF_NSA_ILi32EEEEEENS_12float_e5m2_tENS5_IJlSB_lEEESI_SJ_NS4_8TiledMMAINS4_8MMA_AtomIJNS4_4SM904GMMA30MMA_64x64x32_F32E5M2E5M2_SS_TNILNSN_7ScaleInE1ELSP_1EEEEEENS4_6LayoutISC_NS5_IJNSA_ILi0EEEST_ST_EEEEENS5_IJNS4_10UnderscoreESW_SW_EEEEENS4_13SM90_TMA_LOADENS4_14ComposedLayoutINS4_7SwizzleILi1ELi4ELi3EEENS4_18smem_ptr_flag_bitsILi8EEENSS_INS5_IJNSA_ILi8EEESG_EEENS5_IJSG_SB_EEEEEEEvNS4_8identityESZ_S19_vS1A_EENS_8epilogue10collective6detail29Sm90TmaWarpSpecializedAdapterINS1D_15DefaultEpilogueISI_SJ_SJ_NS1C_6thread17LinearCombinationISI_Li1EffLNS1H_9ScaleType4KindE0ELNS_15FloatRoundStyleE2ESI_EENS1_15EpilogueDefaultEEEEEvvEEEEvNT_6ParamsE)
        /*0014*/ 	.word	0x00000000


	//----- nvinfo : EIATTR_MIN_STACK_SIZE
	.align		4
.L_14:
        /*0018*/ 	.byte	0x04, 0x12
        /*001a*/ 	.short	(.L_16 - .L_15)
	.align		4
.L_15:
        /*001c*/ 	.word	index@(_ZN7cutlass13device_kernelINS_4gemm6kernel13GemmUniversalIN4cute5tupleIJiiiiEEENS1_10collective13CollectiveMmaINS1_37MainloopSm90TmaGmmaWarpSpecializedFP8ILi5ENS5_IJNS4_1CILi1EEESB_SB_EEENS1_32KernelTmaWarpSpecializedPingpongEEENS5_IJNSA_ILi64EEESF_NSA_ILi32EEEEEENS_12float_e5m2_tENS5_IJlSB_lEEESI_SJ_NS4_8TiledMMAINS4_8MMA_AtomIJNS4_4SM904GMMA30MMA_64x64x32_F32E5M2E5M2_SS_TNILNSN_7ScaleInE1ELSP_1EEEEEENS4_6LayoutISC_NS5_IJNSA_ILi0EEEST_ST_EEEEENS5_IJNS4_10UnderscoreESW_SW_EEEEENS4_13SM90_TMA_LOADENS4_14ComposedLayoutINS4_7SwizzleILi1ELi4ELi3EEENS4_18smem_ptr_flag_bitsILi8EEENSS_INS5_IJNSA_ILi8EEESG_EEENS5_IJSG_SB_EEEEEEEvNS4_8identityESZ_S19_vS1A_EENS_8epilogue10collective6detail29Sm90TmaWarpSpecializedAdapterINS1D_15DefaultEpilogueISI_SJ_SJ_NS1C_6thread17LinearCombinationISI_Li1EffLNS1H_9ScaleType4KindE0ELNS_15FloatRoundStyleE2ESI_EENS1_15EpilogueDefaultEEEEEvvEEEEvNT_6ParamsE)
        /*0020*/ 	.word	0x00000000
.L_16:


//--------------------- .nv.compat                --------------------------
	.section	.nv.compat,"",@"SHT_CUDA_COMPAT_INFO"
	.align	4
        /*0000*/ 	.byte	0x02, 0x09, 0x01, 0x00, 0x02, 0x02, 0x04, 0x00, 0x02, 0x05, 0x05, 0x00, 0x03, 0x07, 0x01, 0x01
        /*0010*/ 	.byte	0x02, 0x03, 0x01, 0x00, 0x02, 0x06, 0x01, 0x00, 0x04, 0x0b, 0x08, 0x00, 0x00, 0x00, 0x00, 0x00
        /*0020*/ 	.byte	0x00, 0x00, 0x00, 0x00


//--------------------- .nv.info._ZN7cutlass13device_kernelINS_4gemm6kernel13GemmUniversalIN4cute5tupleIJiiiiEEENS1_10collective13CollectiveMmaINS1_37MainloopSm90TmaGmmaWarpSpecializedFP8ILi5ENS5_IJNS4_1CILi1EEESB_SB_EEENS1_32KernelTmaWarpSpecializedPingpongEEENS5_IJNSA_ILi64EEESF_NSA_ILi32EEEEEENS_12float_e5m2_tENS5_IJlSB_lEEESI_SJ_NS4_8TiledMMAINS4_8MMA_AtomIJNS4_4SM904GMMA30MMA_64x64x32_F32E5M2E5M2_SS_TNILNSN_7ScaleInE1ELSP_1EEEEEENS4_6LayoutISC_NS5_IJNSA_ILi0EEEST_ST_EEEEENS5_IJNS4_10UnderscoreESW_SW_EEEEENS4_13SM90_TMA_LOADENS4_14ComposedLayoutINS4_7SwizzleILi1ELi4ELi3EEENS4_18smem_ptr_flag_bitsILi8EEENSS_INS5_IJNSA_ILi8EEESG_EEENS5_IJSG_SB_EEEEEEEvNS4_8identityESZ_S19_vS1A_EENS_8epilogue10collective6detail29Sm90TmaWarpSpecializedAdapterINS1D_15DefaultEpilogueISI_SJ_SJ_NS1C_6thread17LinearCombinationISI_Li1EffLNS1H_9ScaleType4KindE0ELNS_15FloatRoundStyleE2ESI_EENS1_15EpilogueDefaultEEEEEvvEEEEvNT_6ParamsE --------------------------
	.section	.nv.info._ZN7cutlass13device_kernelINS_4gemm6kernel13GemmUniversalIN4cute5tupleIJiiiiEEENS1_10collective13CollectiveMmaINS1_37MainloopSm90TmaGmmaWarpSpecializedFP8ILi5ENS5_IJNS4_1CILi1EEESB_SB_EEENS1_32KernelTmaWarpSpecializedPingpongEEENS5_IJNSA_ILi64EEESF_NSA_ILi32EEEEEENS_12float_e5m2_tENS5_IJlSB_lEEESI_SJ_NS4_8TiledMMAINS4_8MMA_AtomIJNS4_4SM904GMMA30MMA_64x64x32_F32E5M2E5M2_SS_TNILNSN_7ScaleInE1ELSP_1EEEEEENS4_6LayoutISC_NS5_IJNSA_ILi0EEEST_ST_EEEEENS5_IJNS4_10UnderscoreESW_SW_EEEEENS4_13SM90_TMA_LOADENS4_14ComposedLayoutINS4_7SwizzleILi1ELi4ELi3EEENS4_18smem_ptr_flag_bitsILi8EEENSS_INS5_IJNSA_ILi8EEESG_EEENS5_IJSG_SB_EEEEEEEvNS4_8identityESZ_S19_vS1A_EENS_8epilogue10collective6detail29Sm90TmaWarpSpecializedAdapterINS1D_15DefaultEpilogueISI_SJ_SJ_NS1C_6thread17LinearCombinationISI_Li1EffLNS1H_9ScaleType4KindE0ELNS_15FloatRoundStyleE2ESI_EENS1_15EpilogueDefaultEEEEEvvEEEEvNT_6ParamsE,"",@"SHT_CUDA_INFO"
	.sectionflags	@""
	.align	4


	//----- nvinfo : EIATTR_CUDA_API_VERSION
	.align		4
        /*0000*/ 	.byte	0x04, 0x37
        /*0002*/ 	.short	(.L_18 - .L_17)
.L_17:
        /*0004*/ 	.word	0x00000082


	//----- nvinfo : EIATTR_KPARAM_INFO
	.align		4
.L_18:
        /*0008*/ 	.byte	0x04, 0x17
        /*000a*/ 	.short	(.L_20 - .L_19)
.L_19:
        /*000c*/ 	.word	0x00000000
        /*0010*/ 	.short	0x0000
        /*0012*/ 	.short	0x0070
        /*0014*/ 	.byte	0x00, 0xf0, 0x01, 0x10


	//----- nvinfo : EIATTR_SPARSE_MMA_MASK
	.align		4
.L_20:
        /*0018*/ 	.byte	0x03, 0x50
        /*001a*/ 	.short	0x0000


	//----- nvinfo : EIATTR_MAXREG_COUNT
	.align		4
        /*001c*/ 	.byte	0x03, 0x1b
        /*001e*/ 	.short	0x00a8


	//----- nvinfo : EIATTR_NUM_BARRIERS
	.align		4
        /*0020*/ 	.byte	0x02, 0x4c
        /*0022*/ 	.byte	0x01
	.zero		1


	//----- nvinfo : EIATTR_MERCURY_ISA_VERSION
	.align		4
        /*0024*/ 	.byte	0x03, 0x5f
        /*0026*/ 	.short	0x0101


	//----- nvinfo : EIATTR_INT_WARP_WIDE_INSTR_OFFSETS
	.align		4
        /*0028*/ 	.byte	0x04, 0x31
        /*002a*/ 	.short	(.L_22 - .L_21)


	//   ....[0]....
.L_21:
        /*002c*/ 	.word	0x00000440


	//   ....[1]....
        /*0030*/ 	.word	0x00000460


	//   ....[2]....
        /*0034*/ 	.word	0x000004e0


	//   ....[3]....
        /*0038*/ 	.word	0x000004f0


	//   ....[4]....
        /*003c*/ 	.word	0x00000500


	//   ....[5]....
        /*0040*/ 	.word	0x00000520


	//   ....[6]....
        /*0044*/ 	.word	0x00000570


	//   ....[7]....
        /*0048*/ 	.word	0x00000590


	//----- nvinfo : EIATTR_COOP_GROUP_MASK_REGIDS
	.align		4
.L_22:
        /*004c*/ 	.byte	0x04, 0x29
        /*004e*/ 	.short	(.L_24 - .L_23)


	//   ....[0]....
.L_23:
        /*0050*/ 	.word	0xffffffff


	//   ....[1]....
        /*0054*/ 	.word	0xffffffff


	//   ....[2]....
        /*0058*/ 	.word	0xffffffff


	//   ....[3]....
        /*005c*/ 	.word	0xffffffff


	//   ....[4]....
        /*0060*/ 	.word	0xffffffff


	//   ....[5]....
        /*0064*/ 	.word	0xffffffff


	//----- nvinfo : EIATTR_COOP_GROUP_INSTR_OFFSETS
	.align		4
.L_24:
        /*0068*/ 	.byte	0x04, 0x28
        /*006a*/ 	.short	(.L_26 - .L_25)


	//   ....[0]....
.L_25:
        /*006c*/ 	.word	0x00000060


	//   ....[1]....
        /*0070*/ 	.word	0x00000070


	//   ....[2]....
        /*0074*/ 	.word	0x00000130


	//   ....[3]....
        /*0078*/ 	.word	0x000002e0


	//   ....[4]....
        /*007c*/ 	.word	0x00000320


	//   ....[5]....
        /*0080*/ 	.word	0x00000360


	//----- nvinfo : EIATTR_REG_RECONFIG
	.align		4
.L_26:
        /*0084*/ 	.byte	0x01, 0x54
	.zero		2


	//----- nvinfo : EIATTR_MBARRIER_INSTR_OFFSETS
	.align		4
        /*0088*/ 	.byte	0x04, 0x39
        /*008a*/ 	.short	(.L_28 - .L_27)


	//   ....[0]....
.L_27:
        /*008c*/ 	.word	0x00000230
        /*0090*/ 	.word	0x000000ff
        /*0094*/ 	.word	0x00000000
        /*0098*/ 	.short	0x0100
        /*009a*/ 	.byte	0x08
	.zero		1


	//   ....[1]....
        /*009c*/ 	.word	0x00000240
        /*00a0*/ 	.word	0x000000ff
        /*00a4*/ 	.word	0x00000028
        /*00a8*/ 	.short	0x0100
        /*00aa*/ 	.byte	0x08
	.zero		1


	//   ....[2]....
        /*00ac*/ 	.word	0x00000250
        /*00b0*/ 	.word	0x000000ff
        /*00b4*/ 	.word	0x00000008
        /*00b8*/ 	.short	0x0100
        /*00ba*/ 	.byte	0x08
	.zero		1


	//   ....[3]....
        /*00bc*/ 	.word	0x00000260
        /*00c0*/ 	.word	0x000000ff
        /*00c4*/ 	.word	0x00000030
        /*00c8*/ 	.short	0x0100
        /*00ca*/ 	.byte	0x08
	.zero		1


	//   ....[4]....
        /*00cc*/ 	.word	0x00000270
        /*00d0*/ 	.word	0x000000ff
        /*00d4*/ 	.word	0x00000010
        /*00d8*/ 	.short	0x0100
        /*00da*/ 	.byte	0x08
	.zero		1


	//   ....[5]....
        /*00dc*/ 	.word	0x00000280
        /*00e0*/ 	.word	0x000000ff
        /*00e4*/ 	.word	0x00000038
        /*00e8*/ 	.short	0x0100
        /*00ea*/ 	.byte	0x08
	.zero		1


	//   ....[6]....
        /*00ec*/ 	.word	0x00000290
        /*00f0*/ 	.word	0x000000ff
        /*00f4*/ 	.word	0x00000018
        /*00f8*/ 	.short	0x0100
        /*00fa*/ 	.byte	0x08
	.zero		1


	//   ....[7]....
        /*00fc*/ 	.word	0x000002a0
        /*0100*/ 	.word	0x000000ff
        /*0104*/ 	.word	0x00000040
        /*0108*/ 	.short	0x0100
        /*010a*/ 	.byte	0x08
	.zero		1


	//   ....[8]....
        /*010c*/ 	.word	0x000002b0
        /*0110*/ 	.word	0x000000ff
        /*0114*/ 	.word	0x00000020
        /*0118*/ 	.short	0x0100
        /*011a*/ 	.byte	0x08
	.zero		1


	//   ....[9]....
        /*011c*/ 	.word	0x000002c0
        /*0120*/ 	.word	0x000000ff
        /*0124*/ 	.word	0x00000048
        /*0128*/ 	.short	0x0100
        /*012a*/ 	.byte	0x08
	.zero		1


	//   ....[10]....
        /*012c*/ 	.word	0x000005d0
        /*0130*/ 	.word	0x000000ff
        /*0134*/ 	.word	0x00000080
        /*0138*/ 	.short	0x0100
        /*013a*/ 	.byte	0x08
	.zero		1


	//   ....[11]....
        /*013c*/ 	.word	0x00000640
        /*0140*/ 	.word	0x000000ff
        /*0144*/ 	.word	0x00000088
        /*0148*/ 	.short	0x0100
        /*014a*/ 	.byte	0x08
	.zero		1


	//   ....[12]....
        /*014c*/ 	.word	0x00000660
        /*0150*/ 	.word	0x000000ff
        /*0154*/ 	.word	0x00000060
        /*0158*/ 	.short	0x0100
        /*015a*/ 	.byte	0x09
	.zero		1


	//   ....[13]....
        /*015c*/ 	.word	0x00000670
        /*0160*/ 	.word	0x000000ff
        /*0164*/ 	.word	0x00000068
        /*0168*/ 	.short	0x0100
        /*016a*/ 	.byte	0x09
	.zero		1


	//   ....[14]....
        /*016c*/ 	.word	0x00000680
        /*0170*/ 	.word	0x000000ff
        /*0174*/ 	.word	0x00000070
        /*0178*/ 	.short	0x0100
        /*017a*/ 	.byte	0x09
	.zero		1


	//   ....[15]....
        /*017c*/ 	.word	0x00000690
        /*0180*/ 	.word	0x000000ff
        /*0184*/ 	.word	0x00000078
        /*0188*/ 	.short	0x0100
        /*018a*/ 	.byte	0x09
	.zero		1


	//   ....[16]....
        /*018c*/ 	.word	0x000014c0
        /*0190*/ 	.word	0x000000ff
        /*0194*/ 	.word	0xfffffff8
        /*0198*/ 	.short	0x010a
        /*019a*/ 	.byte	0x0f
	.zero		1


	//   ....[17]....
        /*019c*/ 	.word	0x00001790
        /*01a0*/ 	.word	0x000000ff
        /*01a4*/ 	.word	0x00000000
        /*01a8*/ 	.short	0x010a
        /*01aa*/ 	.byte	0x06
	.zero		1


	//   ....[18]....
        /*01ac*/ 	.word	0x000017d0
        /*01b0*/ 	.word	0x000000ff
        /*01b4*/ 	.word	0x00000000
        /*01b8*/ 	.short	0x010a
        /*01ba*/ 	.byte	0x06
	.zero		1


	//   ....[19]....
        /*01bc*/ 	.word	0x00001cf0
        /*01c0*/ 	.word	0x000000ff
        /*01c4*/ 	.word	0x00000000
        /*01c8*/ 	.short	0x010a
        /*01ca*/ 	.byte	0x09
	.zero		1


	//   ....[20]....
        /*01cc*/ 	.word	0x00001d30
        /*01d0*/ 	.word	0x000000ff
        /*01d4*/ 	.word	0x00000000
        /*01d8*/ 	.short	0x010a
        /*01da*/ 	.byte	0x09
	.zero		1


	//   ....[21]....
        /*01dc*/ 	.word	0x000020c0
        /*01e0*/ 	.word	0x000000ff
        /*01e4*/ 	.word	0x00000000
        /*01e8*/ 	.short	0x0101
        /*01ea*/ 	.byte	0x08
	.zero		1


	//   ....[22]....
        /*01ec*/ 	.word	0x00002430
        /*01f0*/ 	.word	0x0000000f
        /*01f4*/ 	.word	0x00000000
        /*01f8*/ 	.short	0x0101
        /*01fa*/ 	.byte	0x18
	.zero		1


	//   ....[23]....
        /*01fc*/ 	.word	0x00002510
        /*0200*/ 	.word	0x000000ff
        /*0204*/ 	.word	0x00000000
        /*0208*/ 	.short	0x0101
        /*020a*/ 	.byte	0x08
	.zero		1


	//   ....[24]....
        /*020c*/ 	.word	0x000025c0
        /*0210*/ 	.word	0x000000ff
        /*0214*/ 	.word	0x00000008
        /*0218*/ 	.short	0x010a
        /*021a*/ 	.byte	0x0f
	.zero		1


	//   ....[25]....
        /*021c*/ 	.word	0x00004e20
        /*0220*/ 	.word	0x00000004
        /*0224*/ 	.word	0x00000000
        /*0228*/ 	.short	0x0101
        /*022a*/ 	.byte	0x18
	.zero		1


	//   ....[26]....
        /*022c*/ 	.word	0x00005700
        /*0230*/ 	.word	0x00000013
        /*0234*/ 	.word	0x00000028
        /*0238*/ 	.short	0x010a
        /*023a*/ 	.byte	0x3f
	.zero		1


	//   ....[27]....
        /*023c*/ 	.word	0x00005a50
        /*0240*/ 	.word	0x0000000a
        /*0244*/ 	.word	0x00000088
        /*0248*/ 	.short	0x0101
        /*024a*/ 	.byte	0x3f
	.zero		1


	//   ....[28]....
        /*024c*/ 	.word	0x000061b0
        /*0250*/ 	.word	0x00000005
        /*0254*/ 	.word	0x00000000
        /*0258*/ 	.short	0x010a
        /*025a*/ 	.byte	0x3f
	.zero		1


	//   ....[29]....
        /*025c*/ 	.word	0x00006230
        /*0260*/ 	.word	0x00000007
        /*0264*/ 	.word	0x00000000
        /*0268*/ 	.short	0x010a
        /*026a*/ 	.byte	0x3f
	.zero		1


	//   ....[30]....
        /*026c*/ 	.word	0x000062c0
        /*0270*/ 	.word	0x00000008
        /*0274*/ 	.word	0x00000000
        /*0278*/ 	.short	0x010a
        /*027a*/ 	.byte	0x3f
	.zero		1


	//   ....[31]....
        /*027c*/ 	.word	0x00006350
        /*0280*/ 	.word	0x0000000b
        /*0284*/ 	.word	0x00000000
        /*0288*/ 	.short	0x010a
        /*028a*/ 	.byte	0x3f
	.zero		1


	//   ....[32]....
        /*028c*/ 	.word	0x000063e0
        /*0290*/ 	.word	0x00000003
        /*0294*/ 	.word	0x00000000
        /*0298*/ 	.short	0x010a
        /*029a*/ 	.byte	0x3f
	.zero		1


	//   ....[33]....
        /*029c*/ 	.word	0x00006450
        /*02a0*/ 	.word	0x0000000f
        /*02a4*/ 	.word	0xfffffff8
        /*02a8*/ 	.short	0x010a
        /*02aa*/ 	.byte	0x3f
	.zero		1


	//   ....[34]....
        /*02ac*/ 	.word	0x000064b0
        /*02b0*/ 	.word	0x0000000f
        /*02b4*/ 	.word	0x00000000
        /*02b8*/ 	.short	0x010a
        /*02ba*/ 	.byte	0x3f
	.zero		1


	//   ....[35]....
        /*02bc*/ 	.word	0x00006510
        /*02c0*/ 	.word	0x00000010
        /*02c4*/ 	.word	0x00000000
        /*02c8*/ 	.short	0x010a
        /*02ca*/ 	.byte	0x3f
	.zero		1


	//   ....[36]....
        /*02cc*/ 	.word	0x00006570
        /*02d0*/ 	.word	0x0000000f
        /*02d4*/ 	.word	0x00000008
        /*02d8*/ 	.short	0x010a
        /*02da*/ 	.byte	0x3f
	.zero		1


	//   ....[37]....
        /*02dc*/ 	.word	0x00006640
        /*02e0*/ 	.word	0x00000013
        /*02e4*/ 	.word	0x00000028
        /*02e8*/ 	.short	0x010a
        /*02ea*/ 	.byte	0x3f
	.zero		1


	//   ....[38]....
        /*02ec*/ 	.word	0x00006720
        /*02f0*/ 	.word	0x00000005
        /*02f4*/ 	.word	0x00000000
        /*02f8*/ 	.short	0x010a
        /*02fa*/ 	.byte	0x3f
	.zero		1


	//   ....[39]....
        /*02fc*/ 	.word	0x00006770
        /*0300*/ 	.word	0x00000007
        /*0304*/ 	.word	0x00000000
        /*0308*/ 	.short	0x010a
        /*030a*/ 	.byte	0x3f
	.zero		1


	//   ....[40]....
        /*030c*/ 	.word	0x000067c0
        /*0310*/ 	.word	0x00000008
        /*0314*/ 	.word	0x00000000
        /*0318*/ 	.short	0x010a
        /*031a*/ 	.byte	0x3f
	.zero		1


	//   ....[41]....
        /*031c*/ 	.word	0x00006810
        /*0320*/ 	.word	0x0000000b
        /*0324*/ 	.word	0x00000000
        /*0328*/ 	.short	0x010a
        /*032a*/ 	.byte	0x3f
	.zero		1


	//----- nvinfo : EIATTR_NUM_MBARRIERS
	.align		4
.L_28:
        /*032c*/ 	.byte	0x03, 0x38
        /*032e*/ 	.short	0x0010


	//----- nvinfo : EIATTR_EXIT_INSTR_OFFSETS
	.align		4
        /*0330*/ 	.byte	0x04, 0x1c
        /*0332*/ 	.short	(.L_30 - .L_29)


	//   ....[0]....
.L_29:
        /*0334*/ 	.word	0x00001170


	//   ....[1]....
        /*0338*/ 	.word	0x000011d0


	//   ....[2]....
        /*033c*/ 	.word	0x00005430


	//   ....[3]....
        /*0340*/ 	.word	0x00005460


	//   ....[4]....
        /*0344*/ 	.word	0x00006430


	//----- nvinfo : EIATTR_MAX_THREADS
	.align		4
.L_30:
        /*0348*/ 	.byte	0x04, 0x05
        /*034a*/ 	.short	(.L_32 - .L_31)
.L_31:
        /*034c*/ 	.word	0x00000180
        /*0350*/ 	.word	0x00000001
        /*0354*/ 	.word	0x00000001


	//----- nvinfo : EIATTR_CRS_STACK_SIZE
	.align		4
.L_32:
        /*0358*/ 	.byte	0x04, 0x1e
        /*035a*/ 	.short	(.L_34 - .L_33)
.L_33:
        /*035c*/ 	.word	0x00000000


	//----- nvinfo : EIATTR_CBANK_PARAM_SIZE
	.align		4
.L_34:
        /*0360*/ 	.byte	0x03, 0x19
        /*0362*/ 	.short	0x0470


	//----- nvinfo : EIATTR_PARAM_CBANK
	.align		4
        /*0364*/ 	.byte	0x04, 0x0a
        /*0366*/ 	.short	(.L_36 - .L_35)
	.align		4
.L_35:
        /*0368*/ 	.word	index@(.nv.constant0._ZN7cutlass13device_kernelINS_4gemm6kernel13GemmUniversalIN4cute5tupleIJiiiiEEENS1_10collective13CollectiveMmaINS1_37MainloopSm90TmaGmmaWarpSpecializedFP8ILi5ENS5_IJNS4_1CILi1EEESB_SB_EEENS1_32KernelTmaWarpSpecializedPingpongEEENS5_IJNSA_ILi64EEESF_NSA_ILi32EEEEEENS_12float_e5m2_tENS5_IJlSB_lEEESI_SJ_NS4_8TiledMMAINS4_8MMA_AtomIJNS4_4SM904GMMA30MMA_64x64x32_F32E5M2E5M2_SS_TNILNSN_7ScaleInE1ELSP_1EEEEEENS4_6LayoutISC_NS5_IJNSA_ILi0EEEST_ST_EEEEENS5_IJNS4_10UnderscoreESW_SW_EEEEENS4_13SM90_TMA_LOADENS4_14ComposedLayoutINS4_7SwizzleILi1ELi4ELi3EEENS4_18smem_ptr_flag_bitsILi8EEENSS_INS5_IJNSA_ILi8EEESG_EEENS5_IJSG_SB_EEEEEEEvNS4_8identityESZ_S19_vS1A_EENS_8epilogue10collective6detail29Sm90TmaWarpSpecializedAdapterINS1D_15DefaultEpilogueISI_SJ_SJ_NS1C_6thread17LinearCombinationISI_Li1EffLNS1H_9ScaleType4KindE0ELNS_15FloatRoundStyleE2ESI_EENS1_15EpilogueDefaultEEEEEvvEEEEvNT_6ParamsE)
        /*036c*/ 	.short	0x0210
        /*036e*/ 	.short	0x0470


	//----- nvinfo : EIATTR_SW_WAR
	.align		4
.L_36:
        /*0370*/ 	.byte	0x04, 0x36
        /*0372*/ 	.short	(.L_38 - .L_37)
.L_37:
        /*0374*/ 	.word	0x00000008
.L_38:


//--------------------- .nv.callgraph             --------------------------
	.section	.nv.callgraph,"",@"SHT_CUDA_CALLGRAPH"
	.align	4
	.sectionentsize	8
	.align		4
        /*0000*/ 	.word	0x00000000
	.align		4
        /*0004*/ 	.word	0xffffffff
	.align		4
        /*0008*/ 	.word	0x00000000
	.align		4
        /*000c*/ 	.word	0xfffffffe
	.align		4
        /*0010*/ 	.word	0x00000000
	.align		4
        /*0014*/ 	.word	0xfffffffd
	.align		4
        /*0018*/ 	.word	0x00000000
	.align		4
        /*001c*/ 	.word	0xfffffffc


//--------------------- .nv.constant4             --------------------------
	.section	.nv.constant4,"a",@progbits
	.align	8
	.align		8
.nv.constant4:
        /*0000*/ 	.dword	_ZN40_INTERNAL_1a0f2b66_4_k_cu_71731466_288354cuda3std3__45__cpo5beginE
	.align		8
        /*0008*/ 	.dword	_ZN40_INTERNAL_1a0f2b66_4_k_cu_71731466_288354cuda3std3__45__cpo3endE
	.align		8
        /*0010*/ 	.dword	_ZN40_INTERNAL_1a0f2b66_4_k_cu_71731466_288354cuda3std3__45__cpo6cbeginE
	.align		8
        /*0018*/ 	.dword	_ZN40_INTERNAL_1a0f2b66_4_k_cu_71731466_288354cuda3std3__45__cpo4cendE
	.align		8
        /*0020*/ 	.dword	_ZN40_INTERNAL_1a0f2b66_4_k_cu_71731466_288354cuda3std3__442_GLOBAL__N__1a0f2b66_4_k_cu_71731466_288356ignoreE
	.align		8
        /*0028*/ 	.dword	_ZN40_INTERNAL_1a0f2b66_4_k_cu_71731466_288354cuda3std3__419piecewise_constructE
	.align		8
        /*0030*/ 	.dword	_ZN40_INTERNAL_1a0f2b66_4_k_cu_71731466_288354cuda3std3__48in_placeE
	.align		8
        /*0038*/ 	.dword	_ZN40_INTERNAL_1a0f2b66_4_k_cu_71731466_288354cuda3std6ranges3__45__cpo4swapE
	.align		8
        /*0040*/ 	.dword	_ZN40_INTERNAL_1a0f2b66_4_k_cu_71731466_288354cuda3std6ranges3__45__cpo9iter_moveE
	.align		8
        /*0048*/ 	.dword	_ZN40_INTERNAL_1a0f2b66_4_k_cu_71731466_288354cute7productE
	.align		8
        /*0050*/ 	.dword	_ZN40_INTERNAL_1a0f2b66_4_k_cu_71731466_288354cute1_E


//--------------------- .text._ZN7cutlass13device_kernelINS_4gemm6kernel13GemmUniversalIN4cute5tupleIJiiiiEEENS1_10collective13CollectiveMmaINS1_37MainloopSm90TmaGmmaWarpSpecializedFP8ILi5ENS5_IJNS4_1CILi1EEESB_SB_EEENS1_32KernelTmaWarpSpecializedPingpongEEENS5_IJNSA_ILi64EEESF_NSA_ILi32EEEEEENS_12float_e5m2_tENS5_IJlSB_lEEESI_SJ_NS4_8TiledMMAINS4_8MMA_AtomIJNS4_4SM904GMMA30MMA_64x64x32_F32E5M2E5M2_SS_TNILNSN_7ScaleInE1ELSP_1EEEEEENS4_6LayoutISC_NS5_IJNSA_ILi0EEEST_ST_EEEEENS5_IJNS4_10UnderscoreESW_SW_EEEEENS4_13SM90_TMA_LOADENS4_14ComposedLayoutINS4_7SwizzleILi1ELi4ELi3EEENS4_18smem_ptr_flag_bitsILi8EEENSS_INS5_IJNSA_ILi8EEESG_EEENS5_IJSG_SB_EEEEEEEvNS4_8identityESZ_S19_vS1A_EENS_8epilogue10collective6detail29Sm90TmaWarpSpecializedAdapterINS1D_15DefaultEpilogueISI_SJ_SJ_NS1C_6thread17LinearCombinationISI_Li1EffLNS1H_9ScaleType4KindE0ELNS_15FloatRoundStyleE2ESI_EENS1_15EpilogueDefaultEEEEEvvEEEEvNT_6ParamsE --------------------------
	.section	.text._ZN7cutlass13device_kernelINS_4gemm6kernel13GemmUniversalIN4cute5tupleIJiiiiEEENS1_10collective13CollectiveMmaINS1_37MainloopSm90TmaGmmaWarpSpecializedFP8ILi5ENS5_IJNS4_1CILi1EEESB_SB_EEENS1_32KernelTmaWarpSpecializedPingpongEEENS5_IJNSA_ILi64EEESF_NSA_ILi32EEEEEENS_12float_e5m2_tENS5_IJlSB_lEEESI_SJ_NS4_8TiledMMAINS4_8MMA_AtomIJNS4_4SM904GMMA30MMA_64x64x32_F32E5M2E5M2_SS_TNILNSN_7ScaleInE1ELSP_1EEEEEENS4_6LayoutISC_NS5_IJNSA_ILi0EEEST_ST_EEEEENS5_IJNS4_10UnderscoreESW_SW_EEEEENS4_13SM90_TMA_LOADENS4_14ComposedLayoutINS4_7SwizzleILi1ELi4ELi3EEENS4_18smem_ptr_flag_bitsILi8EEENSS_INS5_IJNSA_ILi8EEESG_EEENS5_IJSG_SB_EEEEEEEvNS4_8identityESZ_S19_vS1A_EENS_8epilogue10collective6detail29Sm90TmaWarpSpecializedAdapterINS1D_15DefaultEpilogueISI_SJ_SJ_NS1C_6thread17LinearCombinationISI_Li1EffLNS1H_9ScaleType4KindE0ELNS_15FloatRoundStyleE2ESI_EENS1_15EpilogueDefaultEEEEEvvEEEEvNT_6ParamsE,"ax",@progbits
	.align	128
.text._ZN7cutlass13device_kernelINS_4gemm6kernel13GemmUniversalIN4cute5tupleIJiiiiEEENS1_10collective13CollectiveMmaINS1_37MainloopSm90TmaGmmaWarpSpecializedFP8ILi5ENS5_IJNS4_1CILi1EEESB_SB_EEENS1_32KernelTmaWarpSpecializedPingpongEEENS5_IJNSA_ILi64EEESF_NSA_ILi32EEEEEENS_12float_e5m2_tENS5_IJlSB_lEEESI_SJ_NS4_8TiledMMAINS4_8MMA_AtomIJNS4_4SM904GMMA30MMA_64x64x32_F32E5M2E5M2_SS_TNILNSN_7ScaleInE1ELSP_1EEEEEENS4_6LayoutISC_NS5_IJNSA_ILi0EEEST_ST_EEEEENS5_IJNS4_10UnderscoreESW_SW_EEEEENS4_13SM90_TMA_LOADENS4_14ComposedLayoutINS4_7SwizzleILi1ELi4ELi3EEENS4_18smem_ptr_flag_bitsILi8EEENSS_INS5_IJNSA_ILi8EEESG_EEENS5_IJSG_SB_EEEEEEEvNS4_8identityESZ_S19_vS1A_EENS_8epilogue10collective6detail29Sm90TmaWarpSpecializedAdapterINS1D_15DefaultEpilogueISI_SJ_SJ_NS1C_6thread17LinearCombinationISI_Li1EffLNS1H_9ScaleType4KindE0ELNS_15FloatRoundStyleE2ESI_EENS1_15EpilogueDefaultEEEEEvvEEEEvNT_6ParamsE:
        .type           _ZN7cutlass13device_kernelINS_4gemm6kernel13GemmUniversalIN4cute5tupleIJiiiiEEENS1_10collective13CollectiveMmaINS1_37MainloopSm90TmaGmmaWarpSpecializedFP8ILi5ENS5_IJNS4_1CILi1EEESB_SB_EEENS1_32KernelTmaWarpSpecializedPingpongEEENS5_IJNSA_ILi64EEESF_NSA_ILi32EEEEEENS_12float_e5m2_tENS5_IJlSB_lEEESI_SJ_NS4_8TiledMMAINS4_8MMA_AtomIJNS4_4SM904GMMA30MMA_64x64x32_F32E5M2E5M2_SS_TNILNSN_7ScaleInE1ELSP_1EEEEEENS4_6LayoutISC_NS5_IJNSA_ILi0EEEST_ST_EEEEENS5_IJNS4_10UnderscoreESW_SW_EEEEENS4_13SM90_TMA_LOADENS4_14ComposedLayoutINS4_7SwizzleILi1ELi4ELi3EEENS4_18smem_ptr_flag_bitsILi8EEENSS_INS5_IJNSA_ILi8EEESG_EEENS5_IJSG_SB_EEEEEEEvNS4_8identityESZ_S19_vS1A_EENS_8epilogue10collective6detail29Sm90TmaWarpSpecializedAdapterINS1D_15DefaultEpilogueISI_SJ_SJ_NS1C_6thread17LinearCombinationISI_Li1EffLNS1H_9ScaleType4KindE0ELNS_15FloatRoundStyleE2ESI_EENS1_15EpilogueDefaultEEEEEvvEEEEvNT_6ParamsE,@function
        .size           _ZN7cutlass13device_kernelINS_4gemm6kernel13GemmUniversalIN4cute5tupleIJiiiiEEENS1_10collective13CollectiveMmaINS1_37MainloopSm90TmaGmmaWarpSpecializedFP8ILi5ENS5_IJNS4_1CILi1EEESB_SB_EEENS1_32KernelTmaWarpSpecializedPingpongEEENS5_IJNSA_ILi64EEESF_NSA_ILi32EEEEEENS_12float_e5m2_tENS5_IJlSB_lEEESI_SJ_NS4_8TiledMMAINS4_8MMA_AtomIJNS4_4SM904GMMA30MMA_64x64x32_F32E5M2E5M2_SS_TNILNSN_7ScaleInE1ELSP_1EEEEEENS4_6LayoutISC_NS5_IJNSA_ILi0EEEST_ST_EEEEENS5_IJNS4_10UnderscoreESW_SW_EEEEENS4_13SM90_TMA_LOADENS4_14ComposedLayoutINS4_7SwizzleILi1ELi4ELi3EEENS4_18smem_ptr_flag_bitsILi8EEENSS_INS5_IJNSA_ILi8EEESG_EEENS5_IJSG_SB_EEEEEEEvNS4_8identityESZ_S19_vS1A_EENS_8epilogue10collective6detail29Sm90TmaWarpSpecializedAdapterINS1D_15DefaultEpilogueISI_SJ_SJ_NS1C_6thread17LinearCombinationISI_Li1EffLNS1H_9ScaleType4KindE0ELNS_15FloatRoundStyleE2ESI_EENS1_15EpilogueDefaultEEEEEvvEEEEvNT_6ParamsE,(.L_x_142 - _ZN7cutlass13device_kernelINS_4gemm6kernel13GemmUniversalIN4cute5tupleIJiiiiEEENS1_10collective13CollectiveMmaINS1_37MainloopSm90TmaGmmaWarpSpecializedFP8ILi5ENS5_IJNS4_1CILi1EEESB_SB_EEENS1_32KernelTmaWarpSpecializedPingpongEEENS5_IJNSA_ILi64EEESF_NSA_ILi32EEEEEENS_12float_e5m2_tENS5_IJlSB_lEEESI_SJ_NS4_8TiledMMAINS4_8MMA_AtomIJNS4_4SM904GMMA30MMA_64x64x32_F32E5M2E5M2_SS_TNILNSN_7ScaleInE1ELSP_1EEEEEENS4_6LayoutISC_NS5_IJNSA_ILi0EEEST_ST_EEEEENS5_IJNS4_10UnderscoreESW_SW_EEEEENS4_13SM90_TMA_LOADENS4_14ComposedLayoutINS4_7SwizzleILi1ELi4ELi3EEENS4_18smem_ptr_flag_bitsILi8EEENSS_INS5_IJNSA_ILi8EEESG_EEENS5_IJSG_SB_EEEEEEEvNS4_8identityESZ_S19_vS1A_EENS_8epilogue10collective6detail29Sm90TmaWarpSpecializedAdapterINS1D_15DefaultEpilogueISI_SJ_SJ_NS1C_6thread17LinearCombinationISI_Li1EffLNS1H_9ScaleType4KindE0ELNS_15FloatRoundStyleE2ESI_EENS1_15EpilogueDefaultEEEEEvvEEEEvNT_6ParamsE)
        .other          _ZN7cutlass13device_kernelINS_4gemm6kernel13GemmUniversalIN4cute5tupleIJiiiiEEENS1_10collective13CollectiveMmaINS1_37MainloopSm90TmaGmmaWarpSpecializedFP8ILi5ENS5_IJNS4_1CILi1EEESB_SB_EEENS1_32KernelTmaWarpSpecializedPingpongEEENS5_IJNSA_ILi64EEESF_NSA_ILi32EEEEEENS_12float_e5m2_tENS5_IJlSB_lEEESI_SJ_NS4_8TiledMMAINS4_8MMA_AtomIJNS4_4SM904GMMA30MMA_64x64x32_F32E5M2E5M2_SS_TNILNSN_7ScaleInE1ELSP_1EEEEEENS4_6LayoutISC_NS5_IJNSA_ILi0EEEST_ST_EEEEENS5_IJNS4_10UnderscoreESW_SW_EEEEENS4_13SM90_TMA_LOADENS4_14ComposedLayoutINS4_7SwizzleILi1ELi4ELi3EEENS4_18smem_ptr_flag_bitsILi8EEENSS_INS5_IJNSA_ILi8EEESG_EEENS5_IJSG_SB_EEEEEEEvNS4_8identityESZ_S19_vS1A_EENS_8epilogue10collective6detail29Sm90TmaWarpSpecializedAdapterINS1D_15DefaultEpilogueISI_SJ_SJ_NS1C_6thread17LinearCombinationISI_Li1EffLNS1H_9ScaleType4KindE0ELNS_15FloatRoundStyleE2ESI_EENS1_15EpilogueDefaultEEEEEvvEEEEvNT_6ParamsE,@"STO_CUDA_ENTRY STV_DEFAULT"
_ZN7cutlass13device_kernelINS_4gemm6kernel13GemmUniversalIN4cute5tupleIJiiiiEEENS1_10collective13CollectiveMmaINS1_37MainloopSm90TmaGmmaWarpSpecializedFP8ILi5ENS5_IJNS4_1CILi1EEESB_SB_EEENS1_32KernelTmaWarpSpecializedPingpongEEENS5_IJNSA_ILi64EEESF_NSA_ILi32EEEEEENS_12float_e5m2_tENS5_IJlSB_lEEESI_SJ_NS4_8TiledMMAINS4_8MMA_AtomIJNS4_4SM904GMMA30MMA_64x64x32_F32E5M2E5M2_SS_TNILNSN_7ScaleInE1ELSP_1EEEEEENS4_6LayoutISC_NS5_IJNSA_ILi0EEEST_ST_EEEEENS5_IJNS4_10UnderscoreESW_SW_EEEEENS4_13SM90_TMA_LOADENS4_14ComposedLayoutINS4_7SwizzleILi1ELi4ELi3EEENS4_18smem_ptr_flag_bitsILi8EEENSS_INS5_IJNSA_ILi8EEESG_EEENS5_IJSG_SB_EEEEEEEvNS4_8identityESZ_S19_vS1A_EENS_8epilogue10collective6detail29Sm90TmaWarpSpecializedAdapterINS1D_15DefaultEpilogueISI_SJ_SJ_NS1C_6thread17LinearCombinationISI_Li1EffLNS1H_9ScaleType4KindE0ELNS_15FloatRoundStyleE2ESI_EENS1_15EpilogueDefaultEEEEEvvEEEEvNT_6ParamsE:
[----:B------:R-:W-:Y:S01]  /*0000*/  LDC R1, c[0x0][0x28] ;  /* 0x00000a00ff017b82 */ /* 0x000fe20000000800 */
[----:B------:R-:W0:Y:S01]  /*0010*/  S2R R11, SR_TID.X ;  /* 0x00000000000b7919 */ /* 0x000e220000002100 */
[----:B------:R-:W-:Y:S01]  /*0020*/  ELECT P0, URZ, PT ;  /* 0x00000000003f782f */ /* 0x000fe20003800000 */
[----:B------:R-:W-:Y:S01]  /*0030*/  BSSY B0, `(.L_x_0) ;  /* 0x000000f000007945 */ /* 0x000fe20003800000 */
[--C-:B0-----:R-:W-:Y:S02]  /*0040*/  SHF.R.U32.HI R0, RZ, 0x5, R11.reuse ;  /* 0x00000005ff007819 */ /* 0x101fe4000001160b */
[----:B------:R-:W-:-:S03]  /*0050*/  SHF.R.U32.HI R4, RZ, 0x7, R11 ;  /* 0x00000007ff047819 */ /* 0x000fc6000001160b */
[----:B------:R-:W0:Y:S04]  /*0060*/  SHFL.IDX PT, R2, R0, RZ, 0x1f ;  /* 0x00001fff00027589 */ /* 0x000e2800000e0000 */
[----:B------:R1:W2:Y:S01]  /*0070*/  SHFL.IDX PT, R5, R4, RZ, 0x1f ;  /* 0x00001fff04057589 */ /* 0x0002a200000e0000 */
[----:B0-----:R-:W-:-:S13]  /*0080*/  ISETP.NE.OR P0, PT, R2, RZ, !P0 ;  /* 0x000000ff0200720c */ /* 0x001fda0004705670 */
[----:B-12---:R-:W-:Y:S05]  /*0090*/  @P0 BRA `(.L_x_1) ;  /* 0x0000000000200947 */ /* 0x006fea0003800000 */
[----:B------:R-:W-:Y:S02]  /*00a0*/  ULDC.64 UR4, c[0x0][0x198] ;  /* 0x0000660000047ab9 */ /* 0x000fe40000000a00 */
[----:B------:R-:W-:Y:S02]  /*00b0*/  UIADD3 UR6, UP0, UR4, 0xf0, URZ ;  /* 0x000000f004067890 */ /* 0x000fe4000ff1e03f */
[----:B------:R-:W-:Y:S02]  /*00c0*/  UIADD3 UR4, UP1, UR4, 0x1f0, URZ ;  /* 0x000001f004047890 */ /* 0x000fe4000ff3e03f */
[----:B------:R-:W-:Y:S02]  /*00d0*/  UIADD3.X UR7, URZ, UR5, URZ, UP0, !UPT ;  /* 0x000000053f077290 */ /* 0x000fe400087fe43f */
[----:B------:R-:W-:-:S07]  /*00e0*/  UIADD3.X UR5, URZ, UR5, URZ, UP1, !UPT ;  /* 0x000000053f057290 */ /* 0x000fce0008ffe43f */
[----:B------:R0:W-:Y:S02]  /*00f0*/  UTMACCTL.PF [UR6] ;  /* 0x00000000060079b9 */ /* 0x0001e40008040000 */
[----:B------:R0:W-:Y:S02]  /*0100*/  UTMACCTL.PF [UR4] ;  /* 0x00000000040079b9 */ /* 0x0001e40008040000 */
[----:B0-----:R-:W-:Y:S01]  /*0110*/  NOP ;  /* 0x0000000000007918 */ /* 0x001fe20000000000 */
.L_x_1:
[----:B------:R-:W-:Y:S05]  /*0120*/  BSYNC B0 ;  /* 0x0000000000007941 */ /* 0x000fea0003800000 */
.L_x_0:
[----:B------:R-:W0:Y:S02]  /*0130*/  SHFL.IDX PT, R3, R0, RZ, 0x1f ;  /* 0x00001fff00037589 */ /* 0x000e2400000e0000 */
[----:B0-----:R-:W-:-:S13]  /*0140*/  ISETP.NE.AND P0, PT, R3, RZ, PT ;  /* 0x000000ff0300720c */ /* 0x001fda0003f05270 */
[----:B------:R-:W-:Y:S05]  /*0150*/  @P0 BRA `(.L_x_2) ;  /* 0x0000000000600947 */ /* 0x000fea0003800000 */
[----:B------:R-:W0:Y:S01]  /*0160*/  S2UR UR8, SR_CgaCtaId ;  /* 0x00000000000879c3 */ /* 0x000e220000008800 */
[----:B------:R-:W-:Y:S01]  /*0170*/  UMOV UR4, 0x400 ;  /* 0x0000040000047882 */ /* 0x000fe20000000000 */
[----:B------:R-:W-:Y:S01]  /*0180*/  UMOV UR5, 0x1 ;  /* 0x0000000100057882 */ /* 0x000fe20000000000 */
[----:B------:R-:W-:Y:S01]  /*0190*/  UMOV UR6, 0x80 ;  /* 0x0000008000067882 */ /* 0x000fe20000000000 */
[----:B------:R-:W-:Y:S01]  /*01a0*/  ELECT P0, URZ, PT ;  /* 0x00000000003f782f */ /* 0x000fe20003800000 */
[----:B------:R-:W-:-:S04]  /*01b0*/  UIADD3 UR6, -UR6, 0x100000, URZ ;  /* 0x0010000006067890 */ /* 0x000fc8000fffe13f */
[----:B------:R-:W-:Y:S02]  /*01c0*/  USHF.L.U32 UR7, UR6, 0xb, URZ ;  /* 0x0000000b06077899 */ /* 0x000fe4000800063f */
[----:B------:R-:W-:Y:S02]  /*01d0*/  USHF.L.U32 UR6, UR6, 0x1, URZ ;  /* 0x0000000106067899 */ /* 0x000fe4000800063f */
[----:B0-----:R-:W-:Y:S02]  /*01e0*/  ULEA UR8, UR8, UR4, 0x18 ;  /* 0x0000000408087291 */ /* 0x001fe4000f8ec03f */
[----:B------:R-:W-:-:S04]  /*01f0*/  UIADD3 UR4, -UR5, 0x100000, URZ ;  /* 0x0010000005047890 */ /* 0x000fc8000fffe13f */
[----:B------:R-:W-:Y:S02]  /*0200*/  USHF.L.U32 UR5, UR4, 0xb, URZ ;  /* 0x0000000b04057899 */ /* 0x000fe4000800063f */
[----:B------:R-:W-:Y:S01]  /*0210*/  USHF.L.U32 UR4, UR4, 0x1, URZ ;  /* 0x0000000104047899 */ /* 0x000fe2000800063f */
[----:B------:R-:W0:Y:S11]  /*0220*/  FENCE.VIEW.ASYNC.S ;  /* 0x00000000000073c6 */ /* 0x000e360000000000 */
[----:B0-----:R0:W1:Y:S01]  /*0230*/  SYNCS.EXCH.64 URZ, [UR8], UR4 ;  /* 0x00000004083f75b2 */ /* 0x0010620008000100 */
[----:B------:R0:W2:Y:S01]  /*0240*/  SYNCS.EXCH.64 URZ, [UR8+0x28], UR6 ;  /* 0x00002806083f75b2 */ /* 0x0000a20008000100 */
[----:B------:R0:W3:Y:S01]  /*0250*/  SYNCS.EXCH.64 URZ, [UR8+0x8], UR4 ;  /* 0x00000804083f75b2 */ /* 0x0000e20008000100 */
[----:B------:R0:W4:Y:S01]  /*0260*/  SYNCS.EXCH.64 URZ, [UR8+0x30], UR6 ;  /* 0x00003006083f75b2 */ /* 0x0001220008000100 */
[----:B------:R0:W0:Y:S01]  /*0270*/  SYNCS.EXCH.64 URZ, [UR8+0x10], UR4 ;  /* 0x00001004083f75b2 */ /* 0x0000220008000100 */
[----:B------:R0:W0:Y:S01]  /*0280*/  SYNCS.EXCH.64 URZ, [UR8+0x38], UR6 ;  /* 0x00003806083f75b2 */ /* 0x0000220008000100 */
[----:B------:R0:W0:Y:S01]  /*0290*/  SYNCS.EXCH.64 URZ, [UR8+0x18], UR4 ;  /* 0x00001804083f75b2 */ /* 0x0000220008000100 */
[----:B------:R0:W0:Y:S01]  /*02a0*/  SYNCS.EXCH.64 URZ, [UR8+0x40], UR6 ;  /* 0x00004006083f75b2 */ /* 0x0000220008000100 */
[----:B------:R0:W0:Y:S01]  /*02b0*/  SYNCS.EXCH.64 URZ, [UR8+0x20], UR4 ;  /* 0x00002004083f75b2 */ /* 0x0000220008000100 */
[----:B------:R0:W0:Y:S01]  /*02c0*/  SYNCS.EXCH.64 URZ, [UR8+0x48], UR6 ;  /* 0x00004806083f75b2 */ /* 0x0000220008000100 */
[----:B------:R-:W-:Y:S01]  /*02d0*/  NOP ;  /* 0x0000000000007918 */ /* 0x000fe20000000000 */
.L_x_2:
[----:B------:R-:W5:Y:S01]  /*02e0*/  SHFL.IDX PT, R6, R0, RZ, 0x1f ;  /* 0x00001fff00067589 */ /* 0x000f6200000e0000 */
[----:B------:R-:W-:Y:S01]  /*02f0*/  ELECT P0, URZ, PT ;  /* 0x00000000003f782f */ /* 0x000fe20003800000 */
[----:B------:R-:W-:Y:S01]  /*0300*/  NOP ;  /* 0x0000000000007918 */ /* 0x000fe20000000000 */
[----:B------:R-:W-:Y:S01]  /*0310*/  ELECT P1, URZ, PT ;  /* 0x00000000003f782f */ /* 0x000fe20003820000 */
[----:B------:R1:W2:Y:S01]  /*0320*/  SHFL.IDX PT, R3, R0, RZ, 0x1f ;  /* 0x00001fff00037589 */ /* 0x0002a200000e0000 */
[----:B0-----:R-:W-:Y:S01]  /*0330*/  UMOV UR4, 0x20 ;  /* 0x0000002000047882 */ /* 0x001fe20000000000 */
[----:B------:R-:W-:Y:S01]  /*0340*/  UMOV UR11, 0x80 ;  /* 0x00000080000b7882 */ /* 0x000fe20000000000 */
[----:B------:R-:W-:Y:S01]  /*0350*/  NOP ;  /* 0x0000000000007918 */ /* 0x000fe20000000000 */
[----:B------:R-:W0:Y:S01]  /*0360*/  SHFL.IDX PT, R4, R4, RZ, 0x1f ;  /* 0x00001fff04047589 */ /* 0x000e2200000e0000 */
[C---:B------:R-:W-:Y:S01]  /*0370*/  VIADD R33, R5.reuse, 0xffffffff ;  /* 0xffffffff05217836 */ /* 0x040fe20000000000 */
[----:B------:R-:W-:Y:S01]  /*0380*/  ULDC.64 UR20, c[0x0][0x208] ;  /* 0x0000820000147ab9 */ /* 0x000fe20000000a00 */
[----:B------:R-:W-:-:S02]  /*0390*/  ISETP.NE.AND P2, PT, R5, RZ, PT ;  /* 0x000000ff0500720c */ /* 0x000fc40003f45270 */
[----:B-1----:R-:W-:Y:S02]  /*03a0*/  SHF.R.S32.HI R0, RZ, 0x1f, R11 ;  /* 0x0000001fff007819 */ /* 0x002fe4000001140b */
[----:B------:R-:W-:Y:S02]  /*03b0*/  ISETP.GE.U32.AND P3, PT, R33, 0x2, PT ;  /* 0x000000022100780c */ /* 0x000fe40003f66070 */
[----:B------:R-:W-:-:S04]  /*03c0*/  LEA.HI R0, R0, R11, RZ, 0x7 ;  /* 0x0000000b00007211 */ /* 0x000fc800078f38ff */
[----:B------:R-:W-:Y:S02]  /*03d0*/  LOP3.LUT R0, R0, 0xffffff80, RZ, 0xc0, !PT ;  /* 0xffffff8000007812 */ /* 0x000fe400078ec0ff */
[----:B-----5:R-:W-:-:S03]  /*03e0*/  ISETP.NE.OR P0, PT, R6, RZ, !P0 ;  /* 0x000000ff0600720c */ /* 0x020fc60004705670 */
[----:B------:R-:W-:Y:S01]  /*03f0*/  IMAD.IADD R10, R11, 0x1, -R0 ;  /* 0x000000010b0a7824 */ /* 0x000fe200078e0a00 */
[----:B--2---:R-:W-:Y:S02]  /*0400*/  ISETP.NE.OR P1, PT, R3, RZ, !P1 ;  /* 0x000000ff0300720c */ /* 0x004fe40004f25670 */
[----:B------:R-:W-:Y:S02]  /*0410*/  SHF.R.S32.HI R3, RZ, 0x1f, R2 ;  /* 0x0000001fff037819 */ /* 0x000fe40000011402 */
[----:B0-----:R-:W-:Y:S02]  /*0420*/  R2UR UR15, R4 ;  /* 0x00000000040f72ca */ /* 0x001fe400000e0000 */
[----:B------:R-:W-:-:S03]  /*0430*/  LEA.HI R3, R3, R2, RZ, 0x2 ;  /* 0x0000000203037211 */ /* 0x000fc600078f10ff */
[----:B------:R-:W-:Y:S01]  /*0440*/  VOTEU.ALL UP0, P0 ;  /* 0x00000000003f7886 */ /* 0x000fe20000000000 */
[----:B------:R-:W-:-:S03]  /*0450*/  LOP3.LUT R3, R3, 0xfffffffc, RZ, 0xc0, !PT ;  /* 0xfffffffc03037812 */ /* 0x000fc600078ec0ff */
[----:B------:R-:W-:Y:S01]  /*0460*/  VOTEU.ALL UP1, P1 ;  /* 0x00000000003f7886 */ /* 0x000fe20000820000 */
[----:B------:R-:W0:Y:S01]  /*0470*/  @!UP0 S2UR UR7, SR_CgaCtaId ;  /* 0x00000000000789c3 */ /* 0x000e220000008800 */
[----:B------:R-:W-:Y:S01]  /*0480*/  @!UP0 UMOV UR6, 0x400 ;  /* 0x0000040000068882 */ /* 0x000fe20000000000 */
[----:B------:R-:W-:-:S04]  /*0490*/  @!UP0 UIADD3 UR4, -UR4, 0x100000, URZ ;  /* 0x0010000004048890 */ /* 0x000fc8000fffe13f */
[----:B------:R-:W-:Y:S02]  /*04a0*/  @!UP0 USHF.L.U32 UR5, UR4, 0xb, URZ ;  /* 0x0000000b04058899 */ /* 0x000fe4000800063f */
[----:B------:R-:W-:Y:S01]  /*04b0*/  @!UP0 USHF.L.U32 UR4, UR4, 0x1, URZ ;  /* 0x0000000104048899 */ /* 0x000fe2000800063f */
[----:B------:R-:W-:Y:S01]  /*04c0*/  IMAD.IADD R20, R2, 0x1, -R3 ;  /* 0x0000000102147824 */ /* 0x000fe200078e0a03 */
[----:B------:R-:W-:Y:S01]  /*04d0*/  @!UP1 UMOV UR9, 0x400 ;  /* 0x0000040000099882 */ /* 0x000fe20000000000 */
[----:B------:R-:W-:Y:S01]  /*04e0*/  VOTEU.ALL UP2, P1 ;  /* 0x00000000003f7886 */ /* 0x000fe20000840000 */
[----:B------:R-:W-:Y:S01]  /*04f0*/  VOTEU.ALL UP3, P1 ;  /* 0x00000000003f7886 */ /* 0x000fe20000860000 */
[----:B------:R-:W-:Y:S01]  /*0500*/  VOTEU.ALL UP4, P1 ;  /* 0x00000000003f7886 */ /* 0x000fe20000880000 */
[----:B------:R-:W1:Y:S01]  /*0510*/  @!UP1 S2UR UR10, SR_CgaCtaId ;  /* 0x00000000000a99c3 */ /* 0x000e620000008800 */
[----:B------:R-:W-:Y:S01]  /*0520*/  VOTEU.ALL UP5, P1 ;  /* 0x00000000003f7886 */ /* 0x000fe200008a0000 */
[----:B0-----:R-:W-:-:S02]  /*0530*/  @!UP0 ULEA UR8, UR7, UR6, 0x18 ;  /* 0x0000000607088291 */ /* 0x001fc4000f8ec03f */
[----:B------:R-:W-:-:S04]  /*0540*/  @!UP1 UIADD3 UR6, -UR11, 0x100000, URZ ;  /* 0x001000000b069890 */ /* 0x000fc8000fffe13f */
[----:B------:R-:W-:Y:S02]  /*0550*/  @!UP1 USHF.L.U32 UR7, UR6, 0xb, URZ ;  /* 0x0000000b06079899 */ /* 0x000fe4000800063f */
[----:B------:R-:W-:Y:S01]  /*0560*/  @!UP1 USHF.L.U32 UR6, UR6, 0x1, URZ ;  /* 0x0000000106069899 */ /* 0x000fe2000800063f */
[----:B------:R-:W-:Y:S01]  /*0570*/  VOTEU.ALL UP0, P0 ;  /* 0x00000000003f7886 */ /* 0x000fe20000000000 */
[----:B-1----:R-:W-:Y:S01]  /*0580*/  @!UP1 ULEA UR9, UR10, UR9, 0x18 ;  /* 0x000000090a099291 */ /* 0x002fe2000f8ec03f */
[----:B------:R-:W-:Y:S02]  /*0590*/  VOTEU.ALL UP1, P0 ;  /* 0x00000000003f7886 */ /* 0x000fe40000020000 */
[----:B------:R-:W-:Y:S01]  /*05a0*/  ULDC.64 UR10, c[0x0][0x598] ;  /* 0x00016600000a7ab9 */ /* 0x000fe20000000a00 */
[----:B------:R-:W-:Y:S01]  /*05b0*/  ISETP.NE.AND P0, PT, R20, 0x3, PT ;  /* 0x000000031400780c */ /* 0x000fe20003f05270 */
[----:B------:R-:W0:Y:S02]  /*05c0*/  FENCE.VIEW.ASYNC.S ;  /* 0x00000000000073c6 */ /* 0x000e240000000000 */
[----:B0-----:R0:W3:Y:S01]  /*05d0*/  @!UP0 SYNCS.EXCH.64 URZ, [UR8+0x80], UR4 ;  /* 0x00008004083f85b2 */ /* 0x0010e20008000100 */
[----:B------:R-:W-:-:S02]  /*05e0*/  ISETP.NE.U32.AND P1, PT, RZ, UR10, PT ;  /* 0x0000000aff007c0c */ /* 0x000fc4000bf25070 */
[----:B------:R-:W-:Y:S02]  /*05f0*/  ISETP.EQ.OR P0, PT, R20, RZ, !P0 ;  /* 0x000000ff1400720c */ /* 0x000fe40004702670 */
[----:B------:R-:W-:Y:S02]  /*0600*/  ISETP.NE.AND.EX P1, PT, RZ, UR11, PT, P1 ;  /* 0x0000000bff007c0c */ /* 0x000fe4000bf25310 */
[----:B------:R-:W-:-:S04]  /*0610*/  ISETP.EQ.AND P0, PT, R5, RZ, P0 ;  /* 0x000000ff0500720c */ /* 0x000fc80000702270 */
[----:B------:R-:W-:-:S04]  /*0620*/  SEL R7, RZ, 0x1, !P0 ;  /* 0x00000001ff077807 */ /* 0x000fc80004000000 */
[----:B------:R-:W-:Y:S01]  /*0630*/  SEL R7, R7, 0x2, P3 ;  /* 0x0000000207077807 */ /* 0x000fe20001800000 */
[----:B------:R0:W3:Y:S01]  /*0640*/  @!UP1 SYNCS.EXCH.64 URZ, [UR8+0x88], UR4 ;  /* 0x00008804083f95b2 */ /* 0x0000e20008000100 */
[----:B------:R-:W-:Y:S01]  /*0650*/  NOP ;  /* 0x0000000000007918 */ /* 0x000fe20000000000 */
[----:B------:R0:W3:Y:S01]  /*0660*/  @!UP2 SYNCS.EXCH.64 URZ, [UR9+0x60], UR6 ;  /* 0x00006006093fa5b2 */ /* 0x0000e20008000100 */
[----:B------:R0:W3:Y:S01]  /*0670*/  @!UP3 SYNCS.EXCH.64 URZ, [UR9+0x68], UR6 ;  /* 0x00006806093fb5b2 */ /* 0x0000e20008000100 */
[----:B------:R0:W3:Y:S01]  /*0680*/  @!UP4 SYNCS.EXCH.64 URZ, [UR9+0x70], UR6 ;  /* 0x00007006093fc5b2 */ /* 0x0000e20008000100 */
[----:B------:R0:W3:Y:S01]  /*0690*/  @!UP5 SYNCS.EXCH.64 URZ, [UR9+0x78], UR6 ;  /* 0x00007806093fd5b2 */ /* 0x0000e20008000100 */
[----:B------:R-:W-:Y:S01]  /*06a0*/  NOP ;  /* 0x0000000000007918 */ /* 0x000fe20000000000 */
[----:B---34-:R-:W-:Y:S06]  /*06b0*/  BAR.SYNC.DEFER_BLOCKING 0x0 ;  /* 0x0000000000007b1d */ /* 0x018fec0000010000 */
[----:B0-----:R-:W-:Y:S05]  /*06c0*/  @!P1 BRA `(.L_x_3) ;  /* 0x00000000001c9947 */ /* 0x001fea0003800000 */
[----:B------:R-:W0:Y:S02]  /*06d0*/  LDC.64 R2, c[0x0][0x598] ;  /* 0x00016600ff027b82 */ /* 0x000e240000000a00 */
[----:B0-----:R-:W2:Y:S02]  /*06e0*/  LDG.E.64 R2, desc[UR20][R2.64] ;  /* 0x0000001402027981 */ /* 0x001ea4000c1e1b00 */
[----:B--2---:R-:W-:-:S04]  /*06f0*/  ISETP.NE.U32.AND P0, PT, R2, RZ, PT ;  /* 0x000000ff0200720c */ /* 0x004fc80003f05070 */
[----:B------:R-:W-:-:S13]  /*0700*/  ISETP.NE.AND.EX P0, PT, R3, RZ, PT, P0 ;  /* 0x000000ff0300720c */ /* 0x000fda0003f05300 */
[----:B------:R-:W-:Y:S05]  /*0710*/  @!P0 BRA `(.L_x_3) ;  /* 0x0000000000088947 */ /* 0x000fea0003800000 */
[----:B------:R2:W5:Y:S01]  /*0720*/  LD.E R12, desc[UR20][R2.64] ;  /* 0x00000014020c7980 */ /* 0x000562000c101900 */
[----:B------:R-:W-:Y:S05]  /*0730*/  BRA `(.L_x_4) ;  /* 0x0000000000207947 */ /* 0x000fea0003800000 */
.L_x_3:
[----:B------:R-:W-:Y:S02]  /*0740*/  ULDC.64 UR4, c[0x0][0x588] ;  /* 0x0001620000047ab9 */ /* 0x000fe40000000a00 */
[----:B------:R-:W-:-:S04]  /*0750*/  ISETP.NE.U32.AND P0, PT, RZ, UR4, PT ;  /* 0x00000004ff007c0c */ /* 0x000fc8000bf05070 */
[----:B------:R-:W-:-:S13]  /*0760*/  ISETP.NE.AND.EX P0, PT, RZ, UR5, PT, P0 ;  /* 0x00000005ff007c0c */ /* 0x000fda000bf05300 */
[----:B------:R-:W-:Y:S05]  /*0770*/  @!P0 BRA `(.L_x_5) ;  /* 0x00000000000c8947 */ /* 0x000fea0003800000 */
[----:B------:R-:W0:Y:S02]  /*0780*/  LDC.64 R12, c[0x0][0x588] ;  /* 0x00016200ff0c7b82 */ /* 0x000e240000000a00 */
[----:B0-----:R1:W5:Y:S01]  /*0790*/  LDG.E R12, desc[UR20][R12.64] ;  /* 0x000000140c0c7981 */ /* 0x001362000c1e1900 */
[----:B------:R-:W-:Y:S05]  /*07a0*/  BRA `(.L_x_4) ;  /* 0x0000000000047947 */ /* 0x000fea0003800000 */
.L_x_5:
[----:B------:R-:W0:Y:S02]  /*07b0*/  LDC R12, c[0x0][0x580] ;  /* 0x00016000ff0c7b82 */ /* 0x000e240000000800 */
.L_x_4:
[----:B------:R-:W-:Y:S02]  /*07c0*/  ULDC.64 UR4, c[0x0][0x5a0] ;  /* 0x0001680000047ab9 */ /* 0x000fe40000000a00 */
[----:B------:R-:W-:-:S04]  /*07d0*/  ISETP.NE.U32.AND P0, PT, RZ, UR4, PT ;  /* 0x00000004ff007c0c */ /* 0x000fc8000bf05070 */
[----:B------:R-:W-:-:S13]  /*07e0*/  ISETP.NE.AND.EX P0, PT, RZ, UR5, PT, P0 ;  /* 0x00000005ff007c0c */ /* 0x000fda000bf05300 */
[----:B------:R-:W-:Y:S05]  /*07f0*/  @!P0 BRA `(.L_x_6) ;  /* 0x00000000001c8947 */ /* 0x000fea0003800000 */
[----:B--2---:R-:W2:Y:S02]  /*0800*/  LDC.64 R2, c[0x0][0x5a0] ;  /* 0x00016800ff027b82 */ /* 0x004ea40000000a00 */
[----:B--2---:R-:W2:Y:S02]  /*0810*/  LDG.E.64 R2, desc[UR20][R2.64] ;  /* 0x0000001402027981 */ /* 0x004ea4000c1e1b00 */
[----:B--2---:R-:W-:-:S04]  /*0820*/  ISETP.NE.U32.AND P0, PT, R2, RZ, PT ;  /* 0x000000ff0200720c */ /* 0x004fc80003f05070 */
[----:B------:R-:W-:-:S13]  /*0830*/  ISETP.NE.AND.EX P0, PT, R3, RZ, PT, P0 ;  /* 0x000000ff0300720c */ /* 0x000fda0003f05300 */
[----:B------:R-:W-:Y:S05]  /*0840*/  @!P0 BRA `(.L_x_6) ;  /* 0x0000000000088947 */ /* 0x000fea0003800000 */
[----:B-1----:R4:W5:Y:S01]  /*0850*/  LD.E R13, desc[UR20][R2.64] ;  /* 0x00000014020d7980 */ /* 0x002962000c101900 */
[----:B------:R-:W-:Y:S05]  /*0860*/  BRA `(.L_x_7) ;  /* 0x0000000000207947 */ /* 0x000fea0003800000 */
.L_x_6:
[----:B------:R-:W-:Y:S02]  /*0870*/  ULDC.64 UR4, c[0x0][0x590] ;  /* 0x0001640000047ab9 */ /* 0x000fe40000000a00 */
[----:B------:R-:W-:-:S04]  /*0880*/  ISETP.NE.U32.AND P0, PT, RZ, UR4, PT ;  /* 0x00000004ff007c0c */ /* 0x000fc8000bf05070 */
[----:B------:R-:W-:-:S13]  /*0890*/  ISETP.NE.AND.EX P0, PT, RZ, UR5, PT, P0 ;  /* 0x00000005ff007c0c */ /* 0x000fda000bf05300 */
[----:B------:R-:W-:Y:S05]  /*08a0*/  @!P0 BRA `(.L_x_8) ;  /* 0x00000000000c8947 */ /* 0x000fea0003800000 */
[----:B--2---:R-:W1:Y:S02]  /*08b0*/  LDC.64 R2, c[0x0][0x590] ;  /* 0x00016400ff027b82 */ /* 0x004e640000000a00 */
[----:B-1----:R3:W5:Y:S01]  /*08c0*/  LDG.E R13, desc[UR20][R2.64] ;  /* 0x00000014020d7981 */ /* 0x002762000c1e1900 */
[----:B------:R-:W-:Y:S05]  /*08d0*/  BRA `(.L_x_7) ;  /* 0x0000000000047947 */ /* 0x000fea0003800000 */
.L_x_8:
[----:B-1----:R-:W1:Y:S02]  /*08e0*/  LDC R13, c[0x0][0x584] ;  /* 0x00016100ff0d7b82 */ /* 0x002e640000000800 */
.L_x_7:
[----:B------:R-:W0:Y:S01]  /*08f0*/  LDC R0, c[0x0][0x65c] ;  /* 0x00019700ff007b82 */ /* 0x000e220000000800 */
[----:B------:R-:W2:Y:S01]  /*0900*/  S2R R21, SR_CTAID.Y ;  /* 0x0000000000157919 */ /* 0x000ea20000002600 */
[----:B------:R-:W-:Y:S01]  /*0910*/  ULDC UR8, c[0x0][0x28c] ;  /* 0x0000a30000087ab9 */ /* 0x000fe20000000800 */
[----:B------:R-:W-:Y:S01]  /*0920*/  ISETP.NE.AND P0, PT, R5, 0x2, PT ;  /* 0x000000020500780c */ /* 0x000fe20003f05270 */
[----:B------:R-:W-:Y:S01]  /*0930*/  UIADD3 UR8, UR8, 0x1f, URZ ;  /* 0x0000001f08087890 */ /* 0x000fe2000fffe03f */
[----:B------:R-:W1:Y:S01]  /*0940*/  S2R R14, SR_CTAID.X ;  /* 0x00000000000e7919 */ /* 0x000e620000002500 */
[----:B------:R-:W-:Y:S01]  /*0950*/  UMOV UR5, URZ ;  /* 0x0000003f00057c82 */ /* 0x000fe20008000000 */
[----:B------:R-:W-:Y:S01]  /*0960*/  UMOV UR4, URZ ;  /* 0x0000003f00047c82 */ /* 0x000fe20008000000 */
[----:B------:R-:W-:-:S04]  /*0970*/  USHF.R.S32.HI UR9, URZ, 0x1f, UR8 ;  /* 0x0000001f3f097899 */ /* 0x000fc80008011408 */
[----:B------:R-:W-:-:S04]  /*0980*/  ULEA.HI UR9, UR9, UR8, URZ, 0x5 ;  /* 0x0000000809097291 */ /* 0x000fc8000f8f283f */
[----:B------:R-:W-:Y:S01]  /*0990*/  USHF.R.S32.HI UR13, URZ, 0x5, UR9 ;  /* 0x000000053f0d7899 */ /* 0x000fe20008011409 */
[----:B0-----:R-:W-:-:S13]  /*09a0*/  ISETP.NE.AND P4, PT, R0, 0x1, PT ;  /* 0x000000010000780c */ /* 0x001fda0003f85270 */
[----:B------:R-:W1:Y:S01]  /*09b0*/  @P4 LDC R15, c[0x0][0x10] ;  /* 0x00000400ff0f4b82 */ /* 0x000e620000000800 */
[----:B--234-:R-:W-:Y:S02]  /*09c0*/  @P4 IMAD.MOV.U32 R2, RZ, RZ, R21 ;  /* 0x000000ffff024224 */ /* 0x01cfe400078e0015 */
[----:B------:R-:W-:Y:S02]  /*09d0*/  @P4 IMAD.MOV.U32 R3, RZ, RZ, RZ ;  /* 0x000000ffff034224 */ /* 0x000fe400078e00ff */
[----:B------:R-:W-:-:S03]  /*09e0*/  @P4 IMAD.MOV.U32 R5, RZ, RZ, RZ ;  /* 0x000000ffff054224 */ /* 0x000fc600078e00ff */
[----:B------:R-:W0:Y:S01]  /*09f0*/  @!P4 LDC R9, c[0x0][0xc] ;  /* 0x00000300ff09cb82 */ /* 0x000e220000000800 */
[----:B------:R-:W-:Y:S01]  /*0a00*/  ULDC UR6, c[0x0][0xc] ;  /* 0x0000030000067ab9 */ /* 0x000fe20000000800 */
[----:B------:R-:W-:Y:S02]  /*0a10*/  ULDC UR7, c[0x0][0x10] ;  /* 0x0000040000077ab9 */ /* 0x000fe40000000800 */
[----:B------:R-:W-:-:S04]  /*0a20*/  UIMAD.WIDE.U32 UR6, UR6, UR7, URZ ;  /* 0x00000007060672a5 */ /* 0x000fc8000f8e003f */
[----:B------:R-:W2:Y:S01]  /*0a30*/  LDC R8, c[0x0][0x14] ;  /* 0x00000500ff087b82 */ /* 0x000ea20000000800 */
[----:B-1----:R-:W-:-:S04]  /*0a40*/  @P4 IMAD.WIDE.U32 R2, R14, R15, R2 ;  /* 0x0000000f0e024225 */ /* 0x002fc800078e0002 */
[----:B------:R-:W-:Y:S02]  /*0a50*/  IMAD.MOV.U32 R15, RZ, RZ, RZ ;  /* 0x000000ffff0f7224 */ /* 0x000fe400078e00ff */
[----:B------:R-:W-:Y:S02]  /*0a60*/  @P4 IMAD.IADD R3, R3, 0x1, R5 ;  /* 0x0000000103034824 */ /* 0x000fe400078e0205 */
[----:B0-----:R-:W-:-:S04]  /*0a70*/  @!P4 IMAD.WIDE.U32 R4, R9, R21, R14 ;  /* 0x000000150904c225 */ /* 0x001fc800078e000e */
[----:B------:R-:W-:Y:S02]  /*0a80*/  @!P4 IMAD.MOV.U32 R2, RZ, RZ, R4 ;  /* 0x000000ffff02c224 */ /* 0x000fe400078e0004 */
[----:B------:R-:W-:Y:S02]  /*0a90*/  @!P4 IMAD.MOV.U32 R3, RZ, RZ, R5 ;  /* 0x000000ffff03c224 */ /* 0x000fe400078e0005 */
[C---:B--2---:R-:W-:Y:S02]  /*0aa0*/  IMAD R17, R8.reuse, UR7, RZ ;  /* 0x0000000708117c24 */ /* 0x044fe4000f8e02ff */
[----:B------:R-:W-:Y:S01]  /*0ab0*/  IMAD.WIDE.U32 R8, R8, UR6, RZ ;  /* 0x0000000608087c25 */ /* 0x000fe2000f8e00ff */
[----:B------:R-:W-:-:S03]  /*0ac0*/  ULDC.64 UR6, c[0x0][0x650] ;  /* 0x0001940000067ab9 */ /* 0x000fc60000000a00 */
[----:B------:R-:W-:Y:S01]  /*0ad0*/  IMAD.IADD R0, R9, 0x1, R17 ;  /* 0x0000000109007824 */ /* 0x000fe200078e0211 */
[----:B------:R-:W-:Y:S06]  /*0ae0*/  @P0 BRA `(.L_x_9) ;  /* 0x0000000000200947 */ /* 0x000fec0003800000 */
[----:B------:R-:W-:Y:S01]  /*0af0*/  UISETP.GE.U32.AND UP0, UPT, UR13, 0x5, UPT ;  /* 0x000000050d00788c */ /* 0x000fe2000bf06070 */
[----:B------:R-:W-:Y:S01]  /*0b00*/  IADD3 R2, P0, R2, R8, RZ ;  /* 0x0000000802027210 */ /* 0x000fe20007f1e0ff */
[----:B------:R-:W-:-:S04]  /*0b10*/  UIMAD.WIDE.U32 UR4, UR13, -0x33333333, URZ ;  /* 0xcccccccd0d0478a5 */ /* 0x000fc8000f8e003f */
[----:B------:R-:W-:Y:S01]  /*0b20*/  USHF.R.U32.HI UR5, URZ, 0x2, UR5 ;  /* 0x000000023f057899 */ /* 0x000fe20008011605 */
[----:B------:R-:W-:Y:S02]  /*0b30*/  IMAD.X R3, R0, 0x1, R3, P0 ;  /* 0x0000000100037824 */ /* 0x000fe400000e0603 */
[----:B------:R-:W-:Y:S02]  /*0b40*/  UMOV UR4, URZ ;  /* 0x0000003f00047c82 */ /* 0x000fe40008000000 */
[----:B------:R-:W-:Y:S02]  /*0b50*/  @UP0 ULOP3.LUT UR4, UR5, 0x1, URZ, 0xc0, !UPT ;  /* 0x0000000105040892 */ /* 0x000fe4000f8ec03f */
[----:B------:R-:W-:-:S12]  /*0b60*/  UIMAD UR5, UR5, -0x5, UR13 ;  /* 0xfffffffb050578a4 */ /* 0x000fd8000f8e020d */
.L_x_9:
[----:B------:R-:W-:Y:S01]  /*0b70*/  ISETP.GE.U32.AND P0, PT, R2, UR6, PT ;  /* 0x0000000602007c0c */ /* 0x000fe2000bf06070 */
[----:B------:R-:W-:Y:S01]  /*0b80*/  IMAD.MOV.U32 R6, RZ, RZ, -0x1 ;  /* 0xffffffffff067424 */ /* 0x000fe200078e00ff */
[----:B------:R-:W-:Y:S01]  /*0b90*/  PRMT R16, RZ, 0x7610, R16 ;  /* 0x00007610ff107816 */ /* 0x000fe20000000010 */
[----:B------:R-:W-:Y:S01]  /*0ba0*/  IMAD.MOV.U32 R4, RZ, RZ, -0x1 ;  /* 0xffffffffff047424 */ /* 0x000fe200078e00ff */
[----:B------:R-:W-:Y:S01]  /*0bb0*/  ISETP.GE.U32.AND.EX P0, PT, R3, UR7, PT, P0 ;  /* 0x0000000703007c0c */ /* 0x000fe2000bf06100 */
[----:B------:R-:W-:-:S12]  /*0bc0*/  IMAD.MOV.U32 R5, RZ, RZ, -0x1 ;  /* 0xffffffffff057424 */ /* 0x000fd800078e00ff */
[----:B------:R-:W-:Y:S05]  /*0bd0*/  @P0 BRA `(.L_x_10) ;  /* 0x00000004005c0947 */ /* 0x000fea0003800000 */
[----:B------:R-:W0:Y:S01]  /*0be0*/  LDC.64 R24, c[0x0][0x628] ;  /* 0x00018a00ff187b82 */ /* 0x000e220000000a00 */
[----:B------:R-:W-:Y:S02]  /*0bf0*/  IMAD.MOV.U32 R4, RZ, RZ, R2 ;  /* 0x000000ffff047224 */ /* 0x000fe400078e0002 */
[----:B------:R-:W-:-:S05]  /*0c00*/  IMAD.MOV.U32 R5, RZ, RZ, R3 ;  /* 0x000000ffff057224 */ /* 0x000fca00078e0003 */
[----:B------:R-:W1:Y:S08]  /*0c10*/  LDC R6, c[0x0][0x630] ;  /* 0x00018c00ff067b82 */ /* 0x000e700000000800 */
[----:B------:R-:W2:Y:S01]  /*0c20*/  LDC.64 R26, c[0x0][0x620] ;  /* 0x00018800ff1a7b82 */ /* 0x000ea20000000a00 */
[----:B0-----:R-:W-:-:S04]  /*0c30*/  ISETP.NE.U32.AND P0, PT, R24, RZ, PT ;  /* 0x000000ff1800720c */ /* 0x001fc80003f05070 */
[----:B------:R-:W-:-:S13]  /*0c40*/  ISETP.NE.AND.EX P0, PT, R25, RZ, PT, P0 ;  /* 0x000000ff1900720c */ /* 0x000fda0003f05300 */
[----:B-12---:R-:W-:Y:S05]  /*0c50*/  @!P0 BRA `(.L_x_11) ;  /* 0x0000000000288947 */ /* 0x006fea0003800000 */
[----:B------:R-:W0:Y:S02]  /*0c60*/  LDC R19, c[0x0][0x634] ;  /* 0x00018d00ff137b82 */ /* 0x000e240000000800 */
[----:B0-----:R-:W-:-:S05]  /*0c70*/  IADD3 R19, P0, R2, R19, RZ ;  /* 0x0000001302137210 */ /* 0x001fca0007f1e0ff */
[----:B------:R-:W-:-:S04]  /*0c80*/  IMAD.X R23, RZ, RZ, R3, P0 ;  /* 0x000000ffff177224 */ /* 0x000fc800000e0603 */
[----:B------:R-:W-:-:S04]  /*0c90*/  IMAD.WIDE.U32 R4, R23, R24, RZ ;  /* 0x0000001817047225 */ /* 0x000fc800078e00ff */
[----:B------:R-:W-:-:S04]  /*0ca0*/  IMAD.WIDE.U32 R16, P0, R19, R25, R4 ;  /* 0x0000001913107225 */ /* 0x000fc80007800004 */
[----:B------:R-:W-:-:S04]  /*0cb0*/  IMAD.WIDE.U32 R4, R19, R24, RZ ;  /* 0x0000001813047225 */ /* 0x000fc800078e00ff */
[----:B------:R-:W-:Y:S01]  /*0cc0*/  IMAD.X R19, RZ, RZ, RZ, P0 ;  /* 0x000000ffff137224 */ /* 0x000fe200000e06ff */
[----:B------:R-:W-:Y:S01]  /*0cd0*/  IADD3 RZ, P0, R5, R16, RZ ;  /* 0x0000001005ff7210 */ /* 0x000fe20007f1e0ff */
[----:B------:R-:W-:-:S04]  /*0ce0*/  IMAD.MOV.U32 R18, RZ, RZ, R17 ;  /* 0x000000ffff127224 */ /* 0x000fc800078e0011 */
[----:B------:R-:W-:-:S08]  /*0cf0*/  IMAD.WIDE.U32.X R4, R23, R25, R18, P0 ;  /* 0x0000001917047225 */ /* 0x000fd000000e0412 */
.L_x_11:
[--C-:B------:R-:W-:Y:S01]  /*0d00*/  SHF.R.U64 R32, R4, R6, R5.reuse ;  /* 0x0000000604207219 */ /* 0x100fe20000001205 */
[----:B------:R-:W0:Y:S01]  /*0d10*/  LDC.64 R28, c[0x0][0x640] ;  /* 0x00019000ff1c7b82 */ /* 0x000e220000000a00 */
[----:B------:R-:W-:Y:S01]  /*0d20*/  I2FP.F32.U32 R4, R14 ;  /* 0x0000000e00047245 */ /* 0x000fe20000201000 */
[----:B------:R-:W-:Y:S01]  /*0d30*/  ULDC UR6, c[0x0][0x150] ;  /* 0x0000540000067ab9 */ /* 0x000fe20000000800 */
[----:B------:R-:W-:Y:S02]  /*0d40*/  SHF.R.U32.HI R5, RZ, R6, R5 ;  /* 0x00000006ff057219 */ /* 0x000fe40000011605 */
[----:B------:R-:W-:Y:S01]  /*0d50*/  IADD3 R17, P0, RZ, -R32, RZ ;  /* 0x80000020ff117210 */ /* 0x000fe20007f1e0ff */
[----:B------:R-:W-:Y:S01]  /*0d60*/  FMUL R6, R4, UR6 ;  /* 0x0000000604067c20 */ /* 0x000fe20008400000 */
[----:B------:R-:W-:Y:S01]  /*0d70*/  ULDC UR6, c[0x0][0x154] ;  /* 0x0000550000067ab9 */ /* 0x000fe20000000800 */
[----:B------:R-:W1:Y:S02]  /*0d80*/  LDC R18, c[0x0][0x618] ;  /* 0x00018600ff127b82 */ /* 0x000e640000000800 */
[----:B------:R-:W-:-:S02]  /*0d90*/  IMAD.X R19, RZ, RZ, ~R5, P0 ;  /* 0x000000ffff137224 */ /* 0x000fc400000e0e05 */
[----:B------:R-:W2:Y:S01]  /*0da0*/  F2I.U32.TRUNC.NTZ R6, R6 ;  /* 0x0000000600067305 */ /* 0x000ea2000020f000 */
[----:B------:R-:W-:-:S03]  /*0db0*/  IMAD.WIDE.U32 R4, R17, R26, R2 ;  /* 0x0000001a11047225 */ /* 0x000fc600078e0002 */
[----:B------:R-:W3:Y:S01]  /*0dc0*/  LDC R15, c[0x0][0x144] ;  /* 0x00005100ff0f7b82 */ /* 0x000ee20000000800 */
[----:B------:R-:W-:-:S04]  /*0dd0*/  IMAD R16, R19, R26, RZ ;  /* 0x0000001a13107224 */ /* 0x000fc800078e02ff */
[----:B------:R-:W-:-:S03]  /*0de0*/  IMAD R17, R17, R27, R16 ;  /* 0x0000001b11117224 */ /* 0x000fc600078e0210 */
[----:B------:R-:W4:Y:S01]  /*0df0*/  LDC R22, c[0x0][0x608] ;  /* 0x00018200ff167b82 */ /* 0x000f220000000800 */
[----:B------:R-:W-:Y:S01]  /*0e00*/  IMAD.IADD R17, R5, 0x1, R17 ;  /* 0x0000000105117824 */ /* 0x000fe200078e0211 */
[----:B0-----:R-:W-:Y:S01]  /*0e10*/  ISETP.NE.U32.AND P0, PT, R28, RZ, PT ;  /* 0x000000ff1c00720c */ /* 0x001fe20003f05070 */
[----:B--2---:R-:W-:-:S03]  /*0e20*/  IMAD.MOV R5, RZ, RZ, -R6 ;  /* 0x000000ffff057224 */ /* 0x004fc600078e0a06 */
[----:B------:R-:W-:Y:S02]  /*0e30*/  ISETP.NE.AND.EX P0, PT, R29, RZ, PT, P0 ;  /* 0x000000ff1d00720c */ /* 0x000fe40003f05300 */
[----:B------:R-:W0:Y:S01]  /*0e40*/  LDC R19, c[0x0][0x658] ;  /* 0x00019600ff137b82 */ /* 0x000e220000000800 */
[-CC-:B-1----:R-:W-:Y:S02]  /*0e50*/  SHF.R.U64 R26, R4, R18.reuse, R17.reuse ;  /* 0x00000012041a7219 */ /* 0x182fe40000001211 */
[----:B------:R-:W-:Y:S02]  /*0e60*/  I2FP.F32.U32 R4, R21 ;  /* 0x0000001500047245 */ /* 0x000fe40000201000 */
[----:B------:R-:W-:Y:S01]  /*0e70*/  SHF.R.U32.HI R17, RZ, R18, R17 ;  /* 0x00000012ff117219 */ /* 0x000fe20000011611 */
[----:B------:R-:W-:Y:S02]  /*0e80*/  IMAD.MOV.U32 R18, RZ, RZ, 0x1 ;  /* 0x00000001ff127424 */ /* 0x000fe400078e00ff */
[----:B------:R-:W1:Y:S01]  /*0e90*/  LDC R24, c[0x0][0x148] ;  /* 0x00005200ff187b82 */ /* 0x000e620000000800 */
[----:B---3--:R-:W-:-:S02]  /*0ea0*/  IMAD R6, R15, R5, R14 ;  /* 0x000000050f067224 */ /* 0x008fc400078e020e */
[----:B------:R-:W-:Y:S01]  /*0eb0*/  FMUL R5, R4, UR6 ;  /* 0x0000000604057c20 */ /* 0x000fe20008400000 */
[----:B------:R-:W-:-:S04]  /*0ec0*/  IMAD.MOV.U32 R4, RZ, RZ, -0x1 ;  /* 0xffffffffff047424 */ /* 0x000fc800078e00ff */
[----:B------:R-:W2:Y:S01]  /*0ed0*/  LDC R25, c[0x0][0x600] ;  /* 0x00018000ff197b82 */ /* 0x000ea20000000800 */
[-CC-:B----4-:R-:W-:Y:S02]  /*0ee0*/  SHF.R.U64 R34, R26, R22.reuse, R17.reuse ;  /* 0x000000161a227219 */ /* 0x190fe40000001211 */
[----:B------:R-:W-:Y:S02]  /*0ef0*/  SHF.R.U32.HI R14, RZ, R22, R17 ;  /* 0x00000016ff0e7219 */ /* 0x000fe40000011611 */
[----:B------:R3:W4:Y:S03]  /*0f00*/  F2I.U32.TRUNC.NTZ R22, R5 ;  /* 0x0000000500167305 */ /* 0x000726000020f000 */
[----:B------:R-:W1:Y:S01]  /*0f10*/  LDC R27, c[0x0][0x648] ;  /* 0x00019200ff1b7b82 */ /* 0x000e620000000800 */
[-C--:B0-----:R-:W-:Y:S02]  /*0f20*/  SHF.R.U64 R36, R34, R19.reuse, R14 ;  /* 0x0000001322247219 */ /* 0x081fe4000000120e */
[----:B------:R-:W-:-:S02]  /*0f30*/  SHF.L.U32 R4, R4, R19, RZ ;  /* 0x0000001304047219 */ /* 0x000fc400000006ff */
[-C--:B------:R-:W-:Y:S02]  /*0f40*/  SHF.R.U32.HI R14, RZ, R19.reuse, R14 ;  /* 0x00000013ff0e7219 */ /* 0x080fe4000001160e */
[----:B------:R-:W-:Y:S01]  /*0f50*/  SHF.L.U32 R18, R18, R19, RZ ;  /* 0x0000001312127219 */ /* 0x000fe200000006ff */
[----:B------:R-:W0:Y:S01]  /*0f60*/  LDC R31, c[0x0][0x638] ;  /* 0x00018e00ff1f7b82 */ /* 0x000e220000000800 */
[----:B------:R-:W-:Y:S01]  /*0f70*/  LOP3.LUT R19, RZ, R4, RZ, 0x33, !PT ;  /* 0x00000004ff137212 */ /* 0x000fe200078e33ff */
[----:B------:R-:W-:Y:S02]  /*0f80*/  IMAD.MOV.U32 R4, RZ, RZ, R36 ;  /* 0x000000ffff047224 */ /* 0x000fe400078e0024 */
[----:B---3--:R-:W-:-:S04]  /*0f90*/  IMAD.MOV.U32 R5, RZ, RZ, R14 ;  /* 0x000000ffff057224 */ /* 0x008fc800078e000e */
[----:B------:R-:W3:Y:S01]  /*0fa0*/  LDC R30, c[0x0][0x610] ;  /* 0x00018400ff1e7b82 */ /* 0x000ee20000000800 */
[----:B----4-:R-:W-:Y:S05]  /*0fb0*/  @!P0 BRA `(.L_x_12) ;  /* 0x0000000000288947 */ /* 0x010fea0003800000 */
[----:B------:R-:W4:Y:S02]  /*0fc0*/  LDC R17, c[0x0][0x64c] ;  /* 0x00019300ff117b82 */ /* 0x000f240000000800 */
[----:B----4-:R-:W-:-:S05]  /*0fd0*/  IADD3 R17, P0, R36, R17, RZ ;  /* 0x0000001124117210 */ /* 0x010fca0007f1e0ff */
        /* <DEDUP_REMOVED lines=8> */
.L_x_12:
[----:B-1----:R-:W-:Y:S01]  /*1060*/  SHF.R.U64 R4, R4, R27, R5 ;  /* 0x0000001b04047219 */ /* 0x002fe20000001205 */
[----:B--2---:R-:W-:Y:S01]  /*1070*/  VIADD R5, R25, 0xffffffff ;  /* 0xffffffff19057836 */ /* 0x004fe20000000000 */
[----:B------:R-:W-:Y:S01]  /*1080*/  LOP3.LUT R19, R34, R19, RZ, 0xc0, !PT ;  /* 0x0000001322137212 */ /* 0x000fe200078ec0ff */
[----:B------:R-:W-:Y:S02]  /*1090*/  IMAD.MOV R22, RZ, RZ, -R22 ;  /* 0x000000ffff167224 */ /* 0x000fe400078e0a16 */
[----:B------:R-:W-:Y:S01]  /*10a0*/  IMAD.MOV R14, RZ, RZ, -R4 ;  /* 0x000000ffff0e7224 */ /* 0x000fe200078e0a04 */
[----:B------:R-:W-:Y:S01]  /*10b0*/  LOP3.LUT R5, R26, R5, RZ, 0xc0, !PT ;  /* 0x000000051a057212 */ /* 0x000fe200078ec0ff */
[----:B------:R-:W-:Y:S02]  /*10c0*/  IMAD R19, R18, R4, R19 ;  /* 0x0000000412137224 */ /* 0x000fe400078e0213 */
[----:B------:R-:W-:Y:S02]  /*10d0*/  @P4 IMAD R6, R24, R22, R21 ;  /* 0x0000001618064224 */ /* 0x000fe400078e0215 */
[----:B0-----:R-:W-:-:S02]  /*10e0*/  IMAD R4, R14, R31, R36 ;  /* 0x0000001f0e047224 */ /* 0x001fc400078e0224 */
[----:B---3--:R-:W-:Y:S02]  /*10f0*/  IMAD R6, R19, R30, R6 ;  /* 0x0000001e13067224 */ /* 0x008fe400078e0206 */
[----:B------:R-:W-:Y:S02]  /*1100*/  IMAD R5, R4, R25, R5 ;  /* 0x0000001904057224 */ /* 0x000fe400078e0205 */
[----:B------:R-:W-:-:S03]  /*1110*/  IMAD.MOV.U32 R16, RZ, RZ, 0x1 ;  /* 0x00000001ff107424 */ /* 0x000fc600078e00ff */
[----:B------:R-:W-:Y:S02]  /*1120*/  SEL R4, R5, R6, !P4 ;  /* 0x0000000605047207 */ /* 0x000fe40006000000 */
[----:B------:R-:W-:Y:S01]  /*1130*/  SEL R6, R6, R5, !P4 ;  /* 0x0000000506067207 */ /* 0x000fe20006000000 */
[----:B------:R-:W-:-:S07]  /*1140*/  IMAD.MOV.U32 R5, RZ, RZ, R32 ;  /* 0x000000ffff057224 */ /* 0x000fce00078e0020 */
.L_x_10:
[----:B------:R-:W-:Y:S05]  /*1150*/  @!P2 BRA `(.L_x_13) ;  /* 0x0000004000b8a947 */ /* 0x000fea0003800000 */
[----:B------:R-:W-:-:S13]  /*1160*/  ISETP.GT.U32.AND P0, PT, R33, 0x1, PT ;  /* 0x000000012100780c */ /* 0x000fda0003f04070 */
[----:B------:R-:W-:Y:S05]  /*1170*/  @P0 EXIT ;  /* 0x000000000000094d */ /* 0x000fea0003800000 */
.L_x_14:
[----:B------:R-:W-:-:S08]  /*1180*/  NOP ;  /* 0x0000000000007918 */ /* 0x000fd00000000000 */
[----:B------:R-:W0:Y:S02]  /*1190*/  USETMAXREG.TRY_ALLOC.CTAPOOL UP0, 0xe8 ;  /* 0x000000e8000079c8 */ /* 0x000e240008000600 */
[----:B0-----:R-:W-:-:S13]  /*11a0*/  PLOP3.LUT P0, PT, PT, PT, UP0, 0x80, 0x0 ;  /* 0x000000000000781c */ /* 0x001fda0003f0f008 */
[----:B------:R-:W-:Y:S05]  /*11b0*/  @!P0 BRA `(.L_x_14) ;  /* 0xfffffffc00f08947 */ /* 0x000fea000383ffff */
[----:B------:R-:W-:-:S13]  /*11c0*/  LOP3.LUT P0, RZ, R16, 0xff, RZ, 0xc0, !PT ;  /* 0x000000ff10ff7812 */ /* 0x000fda000780c0ff */
[----:B------:R-:W-:Y:S05]  /*11d0*/  @!P0 EXIT ;  /* 0x000000000000894d */ /* 0x000fea0003800000 */
[----:B------:R-:W0:Y:S01]  /*11e0*/  S2UR UR6, SR_CgaCtaId ;  /* 0x00000000000679c3 */ /* 0x000e220000008800 */
[----:B------:R-:W-:Y:S01]  /*11f0*/  SHF.R.S32.HI R11, RZ, 0x1f, R10 ;  /* 0x0000001fff0b7819 */ /* 0x000fe2000001140a */
[----:B------:R-:W-:Y:S01]  /*1200*/  UIADD3 UR7, UR15, -0x1, URZ ;  /* 0xffffffff0f077890 */ /* 0x000fe2000fffe03f */
[----:B------:R-:W-:Y:S01]  /*1210*/  LOP3.LUT R86, R7, 0x1, RZ, 0xfc, !PT ;  /* 0x0000000107567812 */ /* 0x000fe200078efcff */
[----:B------:R-:W-:Y:S01]  /*1220*/  UMOV UR12, 0x400 ;  /* 0x00000400000c7882 */ /* 0x000fe20000000000 */
[CC--:B------:R-:W-:Y:S01]  /*1230*/  LEA.HI R15, R11.reuse, R10.reuse, RZ, 0x2 ;  /* 0x0000000a0b0f7211 */ /* 0x0c0fe200078f10ff */
[----:B------:R-:W-:Y:S01]  /*1240*/  UISETP.LT.AND UP0, UPT, UR13, 0x1, UPT ;  /* 0x000000010d00788c */ /* 0x000fe2000bf01270 */
[----:B------:R-:W-:Y:S01]  /*1250*/  LEA.HI R16, R11, R10, RZ, 0x5 ;  /* 0x0000000a0b107211 */ /* 0x000fe200078f28ff */
[----:B------:R-:W-:Y:S01]  /*1260*/  USHF.L.U32 UR23, UR13, 0x1, URZ ;  /* 0x000000010d177899 */ /* 0x000fe2000800063f */
[--C-:B------:R-:W-:Y:S01]  /*1270*/  SHF.R.S32.HI R14, RZ, 0x2, R15.reuse ;  /* 0x00000002ff0e7819 */ /* 0x100fe2000001140f */
[----:B------:R-:W-:Y:S01]  /*1280*/  USEL UR14, UR13, 0x1, UP0 ;  /* 0x000000010d0e7887 */ /* 0x000fe20008000000 */
[----:B------:R-:W-:Y:S01]  /*1290*/  SHF.R.S32.HI R17, RZ, 0x1f, R15 ;  /* 0x0000001fff117819 */ /* 0x000fe2000001140f */
[----:B------:R-:W-:Y:S01]  /*12a0*/  UISETP.NE.AND UP0, UPT, UR7, URZ, UPT ;  /* 0x0000003f0700728c */ /* 0x000fe2000bf05270 */
[----:B------:R-:W-:Y:S01]  /*12b0*/  LOP3.LUT R11, R15, 0xfffffffc, RZ, 0xc0, !PT ;  /* 0xfffffffc0f0b7812 */ /* 0x000fe200078ec0ff */
[----:B------:R-:W-:Y:S01]  /*12c0*/  UIADD3 UR14, -UR14, UR13, URZ ;  /* 0x0000000d0e0e7290 */ /* 0x000fe2000fffe13f */
[----:B------:R-:W-:Y:S01]  /*12d0*/  LEA.HI R17, R17, R14, RZ, 0x3 ;  /* 0x0000000e11117211 */ /* 0x000fe200078f18ff */
[----:B------:R-:W-:-:S02]  /*12e0*/  USEL UR9, URZ, 0x1, UP0 ;  /* 0x000000013f097887 */ /* 0x000fc40008000000 */
[----:B------:R-:W-:Y:S01]  /*12f0*/  IMAD.IADD R18, R10, 0x1, -R11 ;  /* 0x000000010a127824 */ /* 0x000fe200078e0a0b */
[----:B------:R-:W-:-:S03]  /*1300*/  LOP3.LUT R17, R17, 0xfffffff8, RZ, 0xc0, !PT ;  /* 0xfffffff811117812 */ /* 0x000fc600078ec0ff */
[----:B------:R-:W-:Y:S01]  /*1310*/  IMAD.U32 R87, RZ, RZ, UR9 ;  /* 0x00000009ff577e24 */ /* 0x000fe2000f8e00ff */
[----:B0-----:R-:W-:Y:S01]  /*1320*/  ULEA UR12, UR6, UR12, 0x18 ;  /* 0x0000000c060c7291 */ /* 0x001fe2000f8ec03f */
[----:B------:R-:W-:Y:S01]  /*1330*/  IMAD.IADD R14, R14, 0x1, -R17 ;  /* 0x000000010e0e7824 */ /* 0x000fe200078e0a11 */
[----:B------:R-:W-:Y:S01]  /*1340*/  USHF.L.U32 UR6, UR7, 0x3, URZ ;  /* 0x0000000307067899 */ /* 0x000fe2000800063f */
[----:B------:R-:W-:Y:S01]  /*1350*/  SHF.R.S32.HI R17, RZ, 0x5, R16 ;  /* 0x00000005ff117819 */ /* 0x000fe20000011410 */
[----:B------:R-:W-:Y:S02]  /*1360*/  UIADD3 UR7, UR12, 0x180, URZ ;  /* 0x000001800c077890 */ /* 0x000fe4000fffe03f */
[----:B------:R-:W-:Y:S01]  /*1370*/  ULOP3.LUT UR6, UR6, 0x8, URZ, 0xc0, !UPT ;  /* 0x0000000806067892 */ /* 0x000fe2000f8ec03f */
[--C-:B------:R-:W-:Y:S01]  /*1380*/  SHF.R.S32.HI R15, RZ, 0x1f, R14.reuse ;  /* 0x0000001fff0f7819 */ /* 0x100fe2000001140e */
[----:B------:R-:W-:Y:S01]  /*1390*/  UIADD3 UR8, UR12, 0x2980, URZ ;  /* 0x000029800c087890 */ /* 0x000fe2000fffe03f */
[----:B------:R-:W-:Y:S01]  /*13a0*/  IMAD R19, R17, -0x10, -R14 ;  /* 0xfffffff011137824 */ /* 0x000fe200078e0a0e */
[----:B------:R-:W-:-:S02]  /*13b0*/  USHF.R.U32.HI UR7, URZ, 0x4, UR7 ;  /* 0x000000043f077899 */ /* 0x000fc40008011607 */
[----:B------:R-:W-:Y:S01]  /*13c0*/  USHF.R.U32.HI UR8, URZ, 0x4, UR8 ;  /* 0x000000043f087899 */ /* 0x000fe20008011608 */
[----:B------:R-:W-:Y:S01]  /*13d0*/  IMAD.WIDE R10, R17, 0x10, R14 ;  /* 0x00000010110a7825 */ /* 0x000fe200078e020e */
[----:B------:R-:W-:Y:S02]  /*13e0*/  ULOP3.LUT UR25, UR6, 0x8, URZ, 0x3c, !UPT ;  /* 0x0000000806197892 */ /* 0x000fe4000f8e3c3f */
[----:B------:R-:W-:Y:S02]  /*13f0*/  ULOP3.LUT UR16, UR6, 0x18, URZ, 0x3c, !UPT ;  /* 0x0000001806107892 */ /* 0x000fe4000f8e3c3f */
[----:B------:R-:W-:Y:S01]  /*1400*/  UIADD3 UR24, UR12, 0x60, URZ ;  /* 0x000000600c187890 */ /* 0x000fe2000fffe03f */
[----:B------:R-:W-:Y:S01]  /*1410*/  ULDC UR6, c[0x0][0x284] ;  /* 0x0000a10000067ab9 */ /* 0x000fe20000000800 */
[----:B------:R-:W-:Y:S01]  /*1420*/  ULOP3.LUT UR7, UR7, 0x3fff, URZ, 0xc0, !UPT ;  /* 0x00003fff07077892 */ /* 0x000fe2000f8ec03f */
[----:B------:R-:W-:Y:S01]  /*1430*/  VIADD R19, R19, UR6 ;  /* 0x0000000613137c36 */ /* 0x000fe20008000000 */
[----:B------:R-:W-:-:S02]  /*1440*/  ULOP3.LUT UR8, UR8, 0x3fff, URZ, 0xc0, !UPT ;  /* 0x00003fff08087892 */ /* 0x000fc4000f8ec03f */
[----:B------:R-:W-:Y:S02]  /*1450*/  ULEA UR15, UR15, UR24, 0x3 ;  /* 0x000000180f0f7291 */ /* 0x000fe4000f8e183f */
[----:B------:R-:W-:Y:S02]  /*1460*/  ULOP3.LUT UR17, UR7, 0x10000, URZ, 0xfc, !UPT ;  /* 0x0001000007117892 */ /* 0x000fe4000f8efc3f */
[----:B------:R-:W-:-:S12]  /*1470*/  ULOP3.LUT UR18, UR8, 0x10000, URZ, 0xfc, !UPT ;  /* 0x0001000008127892 */ /* 0x000fd8000f8efc3f */
.L_x_105:
[----:B------:R-:W-:Y:S01]  /*1480*/  SHF.L.U32 R14, R87, 0x1f, RZ ;  /* 0x0000001f570e7819 */ /* 0x000fe200000006ff */
[----:B------:R-:W0:Y:S01]  /*1490*/  LDC R15, c[0x0][0x28c] ;  /* 0x0000a300ff0f7b82 */ /* 0x000e220000000800 */
[----:B------:R-:W-:Y:S01]  /*14a0*/  UMOV UR6, URZ ;  /* 0x0000003f00067c82 */ /* 0x000fe20008000000 */
[----:B------:R-:W-:Y:S01]  /*14b0*/  UMOV UR19, UR5 ;  /* 0x0000000500137c82 */ /* 0x000fe20008000000 */
[----:B-1----:R-:W1:Y:S01]  /*14c0*/  SYNCS.PHASECHK.TRANS64.TRYWAIT P0, [UR15+-0x8], R14 ;  /* 0xfffff80eff0075a7 */ /* 0x002e62000800014f */
[----:B0-----:R-:W-:Y:S01]  /*14d0*/  ISETP.GE.AND P1, PT, R15, 0x1, PT ;  /* 0x000000010f00780c */ /* 0x001fe20003f26270 */
[----:B-1234-:R-:W-:-:S12]  /*14e0*/  @!P0 BRA `(.L_x_15) ;  /* 0x0000004c00d48947 */ /* 0x01efd80003800000 */
.L_x_128:
[----:B------:R-:W-:Y:S01]  /*14f0*/  UMOV UR7, URZ ;  /* 0x0000003f00077c82 */ /* 0x000fe20008000000 */
[----:B------:R-:W-:Y:S01]  /*1500*/  UMOV UR8, URZ ;  /* 0x0000003f00087c82 */ /* 0x000fe20008000000 */
[----:B------:R-:W-:Y:S02]  /*1510*/  CS2R R22, SRZ ;  /* 0x0000000000167805 */ /* 0x000fe4000001ff00 */
[----:B------:R-:W-:Y:S02]  /*1520*/  CS2R R56, SRZ ;  /* 0x0000000000387805 */ /* 0x000fe4000001ff00 */
[----:B------:R-:W-:Y:S02]  /*1530*/  CS2R R58, SRZ ;  /* 0x00000000003a7805 */ /* 0x000fe4000001ff00 */
[----:B------:R-:W-:Y:S02]  /*1540*/  CS2R R60, SRZ ;  /* 0x00000000003c7805 */ /* 0x000fe4000001ff00 */
[----:B------:R-:W-:-:S02]  /*1550*/  CS2R R62, SRZ ;  /* 0x00000000003e7805 */ /* 0x000fc4000001ff00 */
[----:B------:R-:W-:Y:S02]  /*1560*/  CS2R R64, SRZ ;  /* 0x0000000000407805 */ /* 0x000fe4000001ff00 */
        /* <DEDUP_REMOVED lines=9> */
[----:B------:R-:W-:Y:S01]  /*1600*/  CS2R R84, SRZ ;  /* 0x0000000000547805 */ /* 0x000fe2000001ff00 */
[----:B------:R-:W-:Y:S01]  /*1610*/  IMAD.U32 R17, RZ, RZ, UR4 ;  /* 0x00000004ff117e24 */ /* 0x000fe2000f8e00ff */
        /* <DEDUP_REMOVED lines=15> */
[----:B------:R-:W-:Y:S01]  /*1710*/  CS2R R54, SRZ ;  /* 0x0000000000367805 */ /* 0x000fe2000001ff00 */
[----:B------:R-:W-:Y:S06]  /*1720*/  @!P1 BRA `(.L_x_16) ;  /* 0x0000000400449947 */ /* 0x000fec0003800000 */
[----:B------:R-:W-:-:S13]  /*1730*/  ISETP.NE.AND P1, PT, R86, 0x3, PT ;  /* 0x000000035600780c */ /* 0x000fda0003f25270 */
[----:B------:R-:W-:Y:S05]  /*1740*/  @!P1 BRA `(.L_x_17) ;  /* 0x0000000000049947 */ /* 0x000fea0003800000 */
[----:B------:R-:W-:Y:S01]  /*1750*/  BPT.TRAP 0x1 ;  /* 0x000000040000795c */ /* 0x000fe20000300000 */
.L_x_17:
[----:B------:R-:W-:Y:S01]  /*1760*/  ULEA UR6, UR5, UR12, 0x3 ;  /* 0x0000000c05067291 */ /* 0x000fe2000f8e183f */
[----:B0-----:R-:W-:-:S05]  /*1770*/  IMAD.U32 R14, RZ, RZ, UR4 ;  /* 0x00000004ff0e7e24 */ /* 0x001fca000f8e00ff */
[----:B------:R-:W-:-:S04]  /*1780*/  SHF.L.U32 R14, R14, 0x1f, RZ ;  /* 0x0000001f0e0e7819 */ /* 0x000fc800000006ff */
[----:B------:R0:W1:Y:S01]  /*1790*/  SYNCS.PHASECHK.TRANS64.TRYWAIT P0, [UR6], R14 ;  /* 0x0000000eff0075a7 */ /* 0x0000620008000146 */
[----:B------:R-:W-:Y:S05]  /*17a0*/  @!P1 BRA `(.L_x_18) ;  /* 0x0000000000049947 */ /* 0x000fea0003800000 */
[----:B------:R-:W-:Y:S01]  /*17b0*/  BPT.TRAP 0x1 ;  /* 0x000000040000795c */ /* 0x000fe20000300000 */
.L_x_18:
[----:B-1----:R-:W-:Y:S05]  /*17c0*/  @P0 BRA `(.L_x_19) ;  /* 0x0000000000080947 */ /* 0x002fea0003800000 */
[----:B------:R-:W1:Y:S02]  /*17d0*/  SYNCS.PHASECHK.TRANS64.TRYWAIT P0, [UR6], R14 ;  /* 0x0000000eff0075a7 */ /* 0x000e640008000146 */
[----:B-1----:R-:W-:Y:S05]  /*17e0*/  @!P0 BRA `(.L_x_20) ;  /* 0x0000004c002c8947 */ /* 0x002fea0003800000 */
.L_x_19:
[----:B------:R-:W-:Y:S01]  /*17f0*/  ULDC UR7, c[0x0][0x50c] ;  /* 0x0001430000077ab9 */ /* 0x000fe20000000800 */
[----:B------:R-:W-:Y:S01]  /*1800*/  ULEA UR8, UR5, UR17, 0x7 ;  /* 0x0000001105087291 */ /* 0x000fe2000f8e383f */
[----:B------:R-:W-:Y:S01]  /*1810*/  WARPGROUP.ARRIVE ;  /* 0x00000000000079c5 */ /* 0x000fe20000000000 */
[----:B------:R-:W-:Y:S01]  /*1820*/  UISETP.NE.AND UP0, UPT, UR7, 0x1, UPT ;  /* 0x000000010700788c */ /* 0x000fe2000bf05270 */
[----:B------:R-:W-:Y:S01]  /*1830*/  CS2R R22, SRZ ;  /* 0x0000000000167805 */ /* 0x000fe2000001ff00 */
[----:B------:R-:W-:Y:S01]  /*1840*/  ULEA UR10, UR5, UR18, 0x7 ;  /* 0x00000012050a7291 */ /* 0x000fe2000f8e383f */
[----:B------:R-:W-:Y:S01]  /*1850*/  CS2R R56, SRZ ;  /* 0x0000000000387805 */ /* 0x000fe2000001ff00 */
[----:B------:R-:W-:Y:S01]  /*1860*/  USEL UR7, URZ, 0x1, UP0 ;  /* 0x000000013f077887 */ /* 0x000fe20008000000 */
[----:B------:R-:W-:Y:S01]  /*1870*/  CS2R R58, SRZ ;  /* 0x00000000003a7805 */ /* 0x000fe2000001ff00 */
[----:B------:R-:W-:Y:S01]  /*1880*/  UMOV UR9, 0xc0000010 ;  /* 0xc000001000097882 */ /* 0x000fe20000000000 */
[----:B------:R-:W-:Y:S01]  /*1890*/  UMOV UR11, 0xc0000010 ;  /* 0xc0000010000b7882 */ /* 0x000fe20000000000 */
[----:B------:R-:W-:Y:S01]  /*18a0*/  UMOV UR6, 0x1 ;  /* 0x0000000100067882 */ /* 0x000fe20000000000 */
[----:B------:R-:W-:-:S02]  /*18b0*/  CS2R R60, SRZ ;  /* 0x00000000003c7805 */ /* 0x000fc4000001ff00 */
[----:B------:R-:W-:Y:S01]  /*18c0*/  ISETP.NE.AND P0, PT, RZ, UR7, PT ;  /* 0x00000007ff007c0c */ /* 0x000fe2000bf05270 */
[----:B------:R-:W-:Y:S01]  /*18d0*/  QGMMA.64x64x32.F32.E5M2.E5M2 R24, gdesc[UR8], RZ, !UPT, gsb0 ;  /* 0x00e00000081879f3 */ /* 0x000fe2000c0038ff */
        /* <DEDUP_REMOVED lines=11> */
[----:B------:R-:W-:Y:S01]  /*1990*/  CS2R R84, SRZ ;  /* 0x0000000000547805 */ /* 0x000fe2000001ff00 */
[----:B------:R-:W-:Y:S06]  /*19a0*/  @!P0 BRA `(.L_x_21) ;  /* 0x0000000000888947 */ /* 0x000fec0003800000 */
[----:B------:R-:W-:Y:S02]  /*19b0*/  WARPGROUP.DEPBAR.LE gsb0, 0x0 ;  /* 0x00008000000079c5 */ /* 0x000fe40000010000 */
[----:B------:R-:W-:-:S01]  /*19c0*/  FADD R85, RZ, R24 ;  /* 0x00000018ff557221 */ /* 0x000fc20000000000 */
[----:B------:R-:W-:Y:S01]  /*19d0*/  FADD R84, RZ, R25 ;  /* 0x00000019ff547221 */ /* 0x000fe20000000000 */
        /* <DEDUP_REMOVED lines=30> */
[----:B------:R-:W-:-:S06]  /*1bc0*/  UMOV UR6, URZ ;  /* 0x0000003f00067c82 */ /* 0x000fcc0008000000 */
.L_x_21:
[----:B------:R-:W-:-:S04]  /*1bd0*/  UIADD3 UR19, UR5, 0x1, URZ ;  /* 0x0000000105137890 */ /* 0x000fc8000fffe03f */
[----:B------:R-:W-:-:S04]  /*1be0*/  UISETP.NE.AND UP0, UPT, UR19, 0x5, UPT ;  /* 0x000000051300788c */ /* 0x000fc8000bf05270 */
[----:B------:R-:W-:Y:S02]  /*1bf0*/  USEL UR8, URZ, 0x1, UP0 ;  /* 0x000000013f087887 */ /* 0x000fe40008000000 */
[----:B------:R-:W-:Y:S02]  /*1c00*/  USEL UR19, UR19, URZ, UP0 ;  /* 0x0000003f13137287 */ /* 0x000fe40008000000 */
[----:B------:R-:W-:-:S06]  /*1c10*/  ULOP3.LUT UR8, UR4, UR8, URZ, 0x3c, !UPT ;  /* 0x0000000804087292 */ /* 0x000fcc000f8e3c3f */
[----:B------:R-:W-:Y:S01]  /*1c20*/  IMAD.U32 R17, RZ, RZ, UR8 ;  /* 0x00000008ff117e24 */ /* 0x000fe2000f8e00ff */
[----:B------:R-:W-:-:S06]  /*1c30*/  UMOV UR8, 0x1 ;  /* 0x0000000100087882 */ /* 0x000fcc0000000000 */
.L_x_16:
[----:B------:R-:W-:-:S06]  /*1c40*/  UISETP.GE.AND UP0, UPT, UR14, 0x1, UPT ;  /* 0x000000010e00788c */ /* 0x000fcc000bf06270 */
[----:B------:R-:W-:-:S13]  /*1c50*/  PLOP3.LUT P0, PT, PT, PT, UP0, 0x80, 0x0 ;  /* 0x000000000000781c */ /* 0x000fda0003f0f008 */
[----:B------:R-:W-:Y:S05]  /*1c60*/  @!P0 BRA `(.L_x_22) ;  /* 0x0000000400508947 */ /* 0x000fea0003800000 */
[----:B01----:R-:W-:Y:S01]  /*1c70*/  IMAD.U32 R14, RZ, RZ, UR14 ;  /* 0x0000000eff0e7e24 */ /* 0x003fe2000f8e00ff */
[----:B------:R-:W-:Y:S01]  /*1c80*/  UMOV UR22, UR5 ;  /* 0x0000000500167c82 */ /* 0x000fe20008000000 */
[----:B------:R-:W-:-:S05]  /*1c90*/  ULDC UR26, c[0x0][0x50c] ;  /* 0x00014300001a7ab9 */ /* 0x000fca0000000800 */
.L_x_30:
[----:B------:R-:W-:-:S13]  /*1ca0*/  ISETP.NE.AND P1, PT, R86, 0x3, PT ;  /* 0x000000035600780c */ /* 0x000fda0003f25270 */
[----:B01----:R-:W-:Y:S05]  /*1cb0*/  @!P1 BRA `(.L_x_23) ;  /* 0x0000000000049947 */ /* 0x003fea0003800000 */
[----:B------:R-:W-:Y:S01]  /*1cc0*/  BPT.TRAP 0x1 ;  /* 0x000000040000795c */ /* 0x000fe20000300000 */
.L_x_23:
[----:B------:R-:W-:Y:S01]  /*1cd0*/  ULEA UR9, UR19, UR12, 0x3 ;  /* 0x0000000c13097291 */ /* 0x000fe2000f8e183f */
[----:B------:R-:W-:-:S08]  /*1ce0*/  SHF.L.U32 R15, R17, 0x1f, RZ ;  /* 0x0000001f110f7819 */ /* 0x000fd000000006ff */
[----:B------:R0:W1:Y:S01]  /*1cf0*/  SYNCS.PHASECHK.TRANS64.TRYWAIT P0, [UR9], R15 ;  /* 0x0000000fff0075a7 */ /* 0x0000620008000149 */
[----:B------:R-:W-:Y:S05]  /*1d00*/  @!P1 BRA `(.L_x_24) ;  /* 0x0000000000049947 */ /* 0x000fea0003800000 */
[----:B------:R-:W-:Y:S01]  /*1d10*/  BPT.TRAP 0x1 ;  /* 0x000000040000795c */ /* 0x000fe20000300000 */
.L_x_24:
[----:B-1----:R-:W-:Y:S05]  /*1d20*/  @P0 BRA `(.L_x_25) ;  /* 0x0000000000080947 */ /* 0x002fea0003800000 */
[----:B------:R-:W1:Y:S02]  /*1d30*/  SYNCS.PHASECHK.TRANS64.TRYWAIT P0, [UR9], R15 ;  /* 0x0000000fff0075a7 */ /* 0x000e640008000149 */
[----:B-1----:R-:W-:Y:S05]  /*1d40*/  @!P0 BRA `(.L_x_26) ;  /* 0x0000004400ec8947 */ /* 0x002fea0003800000 */
.L_x_25:
[----:B------:R-:W-:Y:S01]  /*1d50*/  UISETP.NE.AND UP0, UPT, UR7, URZ, UPT ;  /* 0x0000003f0700728c */ /* 0x000fe2000bf05270 */
[----:B------:R-:W-:Y:S01]  /*1d60*/  WARPGROUP.ARRIVE ;  /* 0x00000000000079c5 */ /* 0x000fe20000000000 */
[----:B------:R-:W-:Y:S02]  /*1d70*/  ULEA UR10, UR19, UR18, 0x7 ;  /* 0x00000012130a7291 */ /* 0x000fe4000f8e383f */
[----:B------:R-:W-:Y:S01]  /*1d80*/  USEL UR8, UR8, URZ, !UP0 ;  /* 0x0000003f08087287 */ /* 0x000fe2000c000000 */
[----:B------:R-:W-:Y:S01]  /*1d90*/  UMOV UR9, 0xc0000010 ;  /* 0xc000001000097882 */ /* 0x000fe20000000000 */
[----:B------:R-:W-:Y:S02]  /*1da0*/  UMOV UR11, 0xc0000010 ;  /* 0xc0000010000b7882 */ /* 0x000fe40000000000 */
[----:B------:R-:W-:Y:S02]  /*1db0*/  UISETP.NE.U32.AND UP0, UPT, UR8, URZ, UPT ;  /* 0x0000003f0800728c */ /* 0x000fe4000bf05070 */
[----:B------:R-:W-:-:S02]  /*1dc0*/  ULEA UR8, UR19, UR17, 0x7 ;  /* 0x0000001113087291 */ /* 0x000fc4000f8e383f */
[----:B------:R-:W-:-:S07]  /*1dd0*/  UIADD3 UR6, UR6, 0x1, URZ ;  /* 0x0000000106067890 */ /* 0x000fce000fffe03f */
[----:B------:R-:W-:Y:S01]  /*1de0*/  QGMMA.64x64x32.F32.E5M2.E5M2 R24, gdesc[UR8], R24, UP0, gsb0 ;  /* 0x00e00000081879f3 */ /* 0x000fe2000b803818 */
[----:B------:R-:W-:-:S04]  /*1df0*/  UISETP.NE.AND UP0, UPT, UR6, UR26, UPT ;  /* 0x0000001a0600728c */ /* 0x000fc8000bf05270 */
[----:B------:R-:W-:-:S06]  /*1e00*/  USEL UR7, URZ, 0x1, UP0 ;  /* 0x000000013f077887 */ /* 0x000fcc0008000000 */
[----:B------:R-:W-:Y:S01]  /*1e10*/  ISETP.NE.AND P0, PT, RZ, UR7, PT ;  /* 0x00000007ff007c0c */ /* 0x000fe2000bf05270 */
[----:B------:R-:W-:-:S12]  /*1e20*/  WARPGROUP.DEPBAR.LE gsb0, 0x1 ;  /* 0x00008000000079c5 */ /* 0x000fd80000010100 */
[----:B------:R-:W-:Y:S05]  /*1e30*/  @!P0 BRA `(.L_x_27) ;  /* 0x0000000000888947 */ /* 0x000fea0003800000 */
[----:B------:R-:W-:Y:S02]  /*1e40*/  WARPGROUP.DEPBAR.LE gsb0, 0x0 ;  /* 0x00008000000079c5 */ /* 0x000fe40000010000 */
[----:B------:R-:W-:-:S01]  /*1e50*/  FADD R85, R24, R85 ;  /* 0x0000005518557221 */ /* 0x000fc20000000000 */
[----:B------:R-:W-:Y:S01]  /*1e60*/  FADD R84, R25, R84 ;  /* 0x0000005419547221 */ /* 0x000fe20000000000 */
        /* <DEDUP_REMOVED lines=30> */
[----:B------:R-:W-:-:S06]  /*2050*/  UMOV UR6, URZ ;  /* 0x0000003f00067c82 */ /* 0x000fcc0008000000 */
.L_x_27:
[----:B------:R-:W-:Y:S05]  /*2060*/  @!P1 BRA `(.L_x_28) ;  /* 0x0000000000049947 */ /* 0x000fea0003800000 */
[----:B------:R-:W-:Y:S01]  /*2070*/  BPT.TRAP 0x1 ;  /* 0x000000040000795c */ /* 0x000fe20000300000 */
.L_x_28:
[----:B------:R-:W-:Y:S01]  /*2080*/  ULEA UR8, UR22, UR12, 0x3 ;  /* 0x0000000c16087291 */ /* 0x000fe2000f8e183f */
[----:B------:R-:W-:-:S03]  /*2090*/  ISETP.GT.U32.AND P0, PT, R7, 0x1, PT ;  /* 0x000000010700780c */ /* 0x000fc60003f04070 */
[----:B------:R-:W-:-:S04]  /*20a0*/  UIADD3 UR8, UR8, 0x28, URZ ;  /* 0x0000002808087890 */ /* 0x000fc8000fffe03f */
[----:B------:R-:W-:-:S09]  /*20b0*/  UPRMT UR8, URZ, 0x654, UR8 ;  /* 0x000006543f087896 */ /* 0x000fd20008000008 */
[----:B------:R-:W-:Y:S01]  /*20c0*/  SYNCS.ARRIVE.TRANS64.RED.A1T0 RZ, [UR8], RZ ;  /* 0x000000ffffff79a7 */ /* 0x000fe20008100408 */
[----:B------:R-:W-:Y:S05]  /*20d0*/  @P0 BRA `(.L_x_29) ;  /* 0x0000000000040947 */ /* 0x000fea0003800000 */
[----:B------:R-:W-:Y:S01]  /*20e0*/  BPT.TRAP 0x1 ;  /* 0x000000040000795c */ /* 0x000fe20000300000 */
.L_x_29:
[----:B------:R-:W-:Y:S01]  /*20f0*/  UIADD3 UR19, UR19, 0x1, URZ ;  /* 0x0000000113137890 */ /* 0x000fe2000fffe03f */
[C---:B------:R-:W-:Y:S01]  /*2100*/  ISETP.GT.AND P0, PT, R14.reuse, 0x1, PT ;  /* 0x000000010e00780c */ /* 0x040fe20003f04270 */
[----:B------:R-:W-:Y:S01]  /*2110*/  UIADD3 UR22, UR22, 0x1, URZ ;  /* 0x0000000116167890 */ /* 0x000fe2000fffe03f */
[----:B------:R-:W-:Y:S01]  /*2120*/  VIADD R14, R14, 0xffffffff ;  /* 0xffffffff0e0e7836 */ /* 0x000fe20000000000 */
[----:B------:R-:W-:Y:S02]  /*2130*/  UISETP.NE.AND UP0, UPT, UR19, 0x5, UPT ;  /* 0x000000051300788c */ /* 0x000fe4000bf05270 */
[----:B------:R-:W-:Y:S02]  /*2140*/  UISETP.NE.AND UP1, UPT, UR22, 0x5, UPT ;  /* 0x000000051600788c */ /* 0x000fe4000bf25270 */
[----:B------:R-:W-:Y:S02]  /*2150*/  USEL UR8, URZ, 0x1, UP0 ;  /* 0x000000013f087887 */ /* 0x000fe40008000000 */
[----:B------:R-:W-:-:S02]  /*2160*/  USEL UR19, UR19, URZ, UP0 ;  /* 0x0000003f13137287 */ /* 0x000fc40008000000 */
[----:B------:R-:W-:Y:S02]  /*2170*/  USEL UR22, UR22, URZ, UP1 ;  /* 0x0000003f16167287 */ /* 0x000fe40008800000 */
[----:B------:R-:W-:Y:S01]  /*2180*/  LOP3.LUT R17, R17, UR8, RZ, 0x3c, !PT ;  /* 0x0000000811117c12 */ /* 0x000fe2000f8e3cff */
[----:B------:R-:W-:Y:S01]  /*2190*/  UMOV UR8, 0x1 ;  /* 0x0000000100087882 */ /* 0x000fe20000000000 */
[----:B------:R-:W-:Y:S08]  /*21a0*/  @P0 BRA `(.L_x_30) ;  /* 0xfffffff800bc0947 */ /* 0x000ff0000383ffff */
.L_x_22:
[----:B------:R-:W-:Y:S01]  /*21b0*/  UISETP.NE.AND UP0, UPT, UR6, URZ, UPT ;  /* 0x0000003f0600728c */ /* 0x000fe2000bf05270 */
[----:B01----:R-:W0:Y:S01]  /*21c0*/  LDC R14, c[0x0][0x28c] ;  /* 0x0000a300ff0e7b82 */ /* 0x003e220000000800 */
[----:B------:R-:W-:Y:S02]  /*21d0*/  IMAD.U32 R15, RZ, RZ, UR25 ;  /* 0x00000019ff0f7e24 */ /* 0x000fe4000f8e00ff */
[----:B------:R-:W-:-:S06]  /*21e0*/  USEL UR6, URZ, 0x1, !UP0 ;  /* 0x000000013f067887 */ /* 0x000fcc000c000000 */
[----:B------:R-:W-:-:S13]  /*21f0*/  ISETP.NE.AND P0, PT, RZ, UR6, PT ;  /* 0x00000006ff007c0c */ /* 0x000fda000bf05270 */
[----:B------:R-:W-:Y:S05]  /*2200*/  @!P0 BRA `(.L_x_31) ;  /* 0x0000000000848947 */ /* 0x000fea0003800000 */
[----:B------:R-:W-:Y:S02]  /*2210*/  WARPGROUP.DEPBAR.LE gsb0, 0x0 ;  /* 0x00008000000079c5 */ /* 0x000fe40000010000 */
[----:B------:R-:W-:Y:S01]  /*2220*/  FADD R85, R24, R85 ;  /* 0x0000005518557221 */ /* 0x000fe20000000000 */
        /* <DEDUP_REMOVED lines=30> */
[----:B------:R-:W-:-:S07]  /*2410*/  FADD R22, R22, R55 ;  /* 0x0000003716167221 */ /* 0x000fce0000000000 */
.L_x_31:
[----:B0-----:R-:W-:Y:S01]  /*2420*/  ISETP.GE.AND P0, PT, R14, 0x1, PT ;  /* 0x000000010e00780c */ /* 0x001fe20003f06270 */
[----:B------:R0:W-:Y:S01]  /*2430*/  SYNCS.ARRIVE.TRANS64.A1T0 RZ, [R15+UR24], RZ ;  /* 0x000000ff0fff79a7 */ /* 0x0001e20008100018 */
[----:B------:R-:W-:-:S11]  /*2440*/  WARPGROUP.DEPBAR.LE gsb0, 0x0 ;  /* 0x00008000000079c5 */ /* 0x000fd60000010000 */
[----:B------:R-:W-:Y:S05]  /*2450*/  @!P0 BRA `(.L_x_32) ;  /* 0x0000000000388947 */ /* 0x000fea0003800000 */
[----:B------:R-:W-:-:S13]  /*2460*/  ISETP.NE.AND P0, PT, R86, 0x3, PT ;  /* 0x000000035600780c */ /* 0x000fda0003f05270 */
[----:B------:R-:W-:Y:S05]  /*2470*/  @!P0 BRA `(.L_x_33) ;  /* 0x0000000000048947 */ /* 0x000fea0003800000 */
[----:B------:R-:W-:Y:S01]  /*2480*/  BPT.TRAP 0x1 ;  /* 0x000000040000795c */ /* 0x000fe20000300000 */
.L_x_33:
[----:B------:R-:W-:Y:S01]  /*2490*/  UIADD3 UR8, UR14, UR5, URZ ;  /* 0x000000050e087290 */ /* 0x000fe2000fffe03f */
[----:B------:R-:W-:-:S03]  /*24a0*/  ISETP.GT.U32.AND P0, PT, R7, 0x1, PT ;  /* 0x000000010700780c */ /* 0x000fc60003f04070 */
[----:B------:R-:W-:-:S04]  /*24b0*/  UIMAD.WIDE.U32 UR6, UR8, -0x33333333, URZ ;  /* 0xcccccccd080678a5 */ /* 0x000fc8000f8e003f */
[----:B------:R-:W-:-:S04]  /*24c0*/  USHF.R.U32.HI UR6, URZ, 0x2, UR7 ;  /* 0x000000023f067899 */ /* 0x000fc80008011607 */
[----:B------:R-:W-:-:S04]  /*24d0*/  UIMAD UR8, UR6, -0x5, UR8 ;  /* 0xfffffffb060878a4 */ /* 0x000fc8000f8e0208 */
[----:B------:R-:W-:-:S04]  /*24e0*/  ULEA UR8, UR8, UR12, 0x3 ;  /* 0x0000000c08087291 */ /* 0x000fc8000f8e183f */
[----:B------:R-:W-:-:S04]  /*24f0*/  UIADD3 UR8, UR8, 0x28, URZ ;  /* 0x0000002808087890 */ /* 0x000fc8000fffe03f */
[----:B------:R-:W-:-:S09]  /*2500*/  UPRMT UR8, URZ, 0x654, UR8 ;  /* 0x000006543f087896 */ /* 0x000fd20008000008 */
[----:B------:R-:W-:Y:S01]  /*2510*/  SYNCS.ARRIVE.TRANS64.RED.A1T0 RZ, [UR8], RZ ;  /* 0x000000ffffff79a7 */ /* 0x000fe20008100408 */
[----:B------:R-:W-:Y:S05]  /*2520*/  @P0 BRA `(.L_x_32) ;  /* 0x0000000000040947 */ /* 0x000fea0003800000 */
[----:B------:R-:W-:Y:S01]  /*2530*/  BPT.TRAP 0x1 ;  /* 0x000000040000795c */ /* 0x000fe20000300000 */
.L_x_32:
[----:B------:R-:W-:Y:S01]  /*2540*/  SHF.L.U32 R14, R87, 0x1f, RZ ;  /* 0x0000001f570e7819 */ /* 0x000fe200000006ff */
[----:B------:R-:W-:Y:S01]  /*2550*/  UIADD3 UR5, UR23, UR5, URZ ;  /* 0x0000000517057290 */ /* 0x000fe2000fffe03f */
[----:B------:R-:W1:Y:S01]  /*2560*/  LDC R29, c[0x0][0x288] ;  /* 0x0000a200ff1d7b82 */ /* 0x000e620000000800 */
[----:B------:R-:W-:Y:S01]  /*2570*/  UISETP.GE.U32.AND UP1, UPT, UR23, 0x5, UPT ;  /* 0x000000051700788c */ /* 0x000fe2000bf26070 */
[----:B------:R-:W-:Y:S01]  /*2580*/  IMAD.SHL.U32 R20, R18, 0x2, RZ ;  /* 0x0000000212147824 */ /* 0x000fe200078e00ff */
[----:B------:R-:W-:Y:S02]  /*2590*/  UISETP.GT.U32.AND UP0, UPT, UR5, 0x4, UPT ;  /* 0x000000040500788c */ /* 0x000fe4000bf04070 */
[----:B------:R-:W-:Y:S02]  /*25a0*/  UIMAD.WIDE.U32 UR6, UR5, -0x33333333, URZ ;  /* 0xcccccccd050678a5 */ /* 0x000fe4000f8e003f */
[----:B------:R-:W-:Y:S01]  /*25b0*/  UISETP.LT.U32.AND UP0, UPT, UR23, 0x5, UP0 ;  /* 0x000000051700788c */ /* 0x000fe20008701070 */
[----:B------:R-:W2:Y:S01]  /*25c0*/  SYNCS.PHASECHK.TRANS64.TRYWAIT P0, [UR15+0x8], R14 ;  /* 0x0000080eff0075a7 */ /* 0x000ea2000800014f */
[----:B------:R-:W-:Y:S01]  /*25d0*/  USHF.R.U32.HI UR6, URZ, 0x2, UR7 ;  /* 0x000000023f067899 */ /* 0x000fe20008011607 */
[----:B------:R-:W-:Y:S01]  /*25e0*/  SHF.R.S32.HI R21, RZ, 0x1f, R20 ;  /* 0x0000001fff157819 */ /* 0x000fe20000011414 */
[----:B------:R-:W-:-:S02]  /*25f0*/  USEL UR8, URZ, 0x1, !UP0 ;  /* 0x000000013f087887 */ /* 0x000fc4000c000000 */
[----:B------:R-:W-:Y:S02]  /*2600*/  UIMAD UR5, UR6, -0x5, UR5 ;  /* 0xfffffffb060578a4 */ /* 0x000fe4000f8e0205 */
[----:B------:R-:W-:-:S04]  /*2610*/  ULOP3.LUT UR4, UR4, UR8, URZ, 0x3c, !UPT ;  /* 0x0000000804047292 */ /* 0x000fc8000f8e3c3f */
[----:B------:R-:W-:Y:S01]  /*2620*/  @UP1 ULOP3.LUT UR4, UR4, 0x1, UR6, 0x78, !UPT ;  /* 0x0000000104041892 */ /* 0x000fe2000f8e7806 */
[----:B-12---:R-:W-:Y:S11]  /*2630*/  @!P0 BRA `(.L_x_34) ;  /* 0x0000003c00c88947 */ /* 0x006ff60003800000 */
.L_x_129:
[----:B------:R-:W-:Y:S01]  /*2640*/  IMAD.SHL.U32 R31, R4, 0x40, RZ ;  /* 0x00000040041f7824 */ /* 0x000fe200078e00ff */
[----:B------:R-:W-:Y:S01]  /*2650*/  ULDC UR8, c[0x0][0x284] ;  /* 0x0000a10000087ab9 */ /* 0x000fe20000000800 */
[----:B------:R-:W-:Y:S01]  /*2660*/  IMAD.SHL.U32 R4, R6, 0x40, RZ ;  /* 0x0000004006047824 */ /* 0x000fe200078e00ff */
[----:B------:R-:W-:Y:S01]  /*2670*/  SHF.R.S32.HI R30, RZ, 0x1f, R5 ;  /* 0x0000001fff1e7819 */ /* 0x000fe20000011405 */
[----:B------:R-:W-:Y:S01]  /*2680*/  ULDC.64 UR6, c[0x0][0x5d0] ;  /* 0x0001740000067ab9 */ /* 0x000fe20000000a00 */
[----:B------:R-:W-:Y:S01]  /*2690*/  SHF.R.S32.HI R28, RZ, 0x1f, R31 ;  /* 0x0000001fff1c7819 */ /* 0x000fe2000001141f */
[----:B0-----:R-:W-:Y:S01]  /*26a0*/  IMAD.WIDE.U32 R14, R5, UR6, R20 ;  /* 0x00000006050e7c25 */ /* 0x001fe2000f8e0014 */
[----:B------:R-:W-:-:S03]  /*26b0*/  ISETP.GE.AND P0, PT, R4, UR8, PT ;  /* 0x0000000804007c0c */ /* 0x000fc6000bf06270 */
[----:B------:R-:W-:Y:S01]  /*26c0*/  IMAD R16, R30, UR6, RZ ;  /* 0x000000061e107c24 */ /* 0x000fe2000f8e02ff */
[C---:B------:R-:W-:Y:S02]  /*26d0*/  ISETP.GE.OR P0, PT, R31.reuse, R29, P0 ;  /* 0x0000001d1f00720c */ /* 0x040fe40000706670 */
[----:B------:R-:W-:Y:S01]  /*26e0*/  IADD3 R14, P1, R31, R14, RZ ;  /* 0x0000000e1f0e7210 */ /* 0x000fe20007f3e0ff */
[----:B------:R-:W-:-:S05]  /*26f0*/  IMAD R17, R5, UR7, R16 ;  /* 0x0000000705117c24 */ /* 0x000fca000f8e0210 */
[----:B------:R-:W-:-:S05]  /*2700*/  IADD3.X R15, R28, R15, R17, P1, !PT ;  /* 0x0000000f1c0f7210 */ /* 0x000fca0000ffe411 */
[----:B------:R-:W-:Y:S05]  /*2710*/  @P0 BRA `(.L_x_35) ;  /* 0x0000002400a80947 */ /* 0x000fea0003800000 */
[----:B------:R-:W0:Y:S01]  /*2720*/  LDC.64 R24, c[0x0][0x5c8] ;  /* 0x00017200ff187b82 */ /* 0x000e220000000a00 */
[----:B------:R-:W-:Y:S01]  /*2730*/  IMAD.WIDE R26, R6, 0x40, R10 ;  /* 0x00000040061a7825 */ /* 0x000fe200078e020a */
[----:B------:R-:W-:Y:S01]  /*2740*/  ULDC.64 UR6, c[0x0][0x5c0] ;  /* 0x0001700000067ab9 */ /* 0x000fe20000000a00 */
[----:B------:R-:W-:Y:S02]  /*2750*/  BSSY B0, `(.L_x_35) ;  /* 0x0000266000007945 */ /* 0x000fe40003800000 */
[-C--:B0-----:R-:W-:Y:S02]  /*2760*/  IMAD R6, R27, R24.reuse, RZ ;  /* 0x000000181b067224 */ /* 0x081fe400078e02ff */
[----:B------:R-:W-:-:S04]  /*2770*/  IMAD.WIDE.U32 R14, R26, R24, R14 ;  /* 0x000000181a0e7225 */ /* 0x000fc800078e000e */
[----:B------:R-:W-:Y:S01]  /*2780*/  IMAD R17, R26, R25, R6 ;  /* 0x000000191a117224 */ /* 0x000fe200078e0206 */
[----:B------:R-:W-:Y:S02]  /*2790*/  LEA R16, P0, R24, R14, 0x3 ;  /* 0x0000000e18107211 */ /* 0x000fe400078018ff */
[----:B------:R-:W-:Y:S01]  /*27a0*/  IADD3 R14, P1, R14, UR6, RZ ;  /* 0x000000060e0e7c10 */ /* 0x000fe2000ff3e0ff */
[----:B------:R-:W-:Y:S01]  /*27b0*/  IMAD.IADD R17, R15, 0x1, R17 ;  /* 0x000000010f117824 */ /* 0x000fe200078e0211 */
[----:B------:R-:W-:-:S04]  /*27c0*/  IADD3 R16, P2, R16, UR6, RZ ;  /* 0x0000000610107c10 */ /* 0x000fc8000ff5e0ff */
[----:B------:R-:W-:Y:S01]  /*27d0*/  LEA.HI.X R6, R24, R17, R25, 0x3, P0 ;  /* 0x0000001118067211 */ /* 0x000fe200000f1c19 */
[----:B------:R-:W-:Y:S01]  /*27e0*/  IMAD R24, R18, -0x2, R29 ;  /* 0xfffffffe12187824 */ /* 0x000fe200078e021d */
[----:B-----5:R-:W-:Y:S02]  /*27f0*/  FSETP.NEU.AND P0, PT, R13, RZ, PT ;  /* 0x000000ff0d00720b */ /* 0x020fe40003f0d000 */
[----:B------:R-:W-:Y:S01]  /*2800*/  IADD3.X R15, R17, UR7, RZ, P1, !PT ;  /* 0x00000007110f7c10 */ /* 0x000fe20008ffe4ff */
[----:B------:R-:W-:Y:S01]  /*2810*/  IMAD.IADD R24, R24, 0x1, -R31 ;  /* 0x0000000118187824 */ /* 0x000fe200078e0a1f */
[----:B------:R-:W-:Y:S01]  /*2820*/  IADD3.X R17, R6, UR7, RZ, P2, !PT ;  /* 0x0000000706117c10 */ /* 0x000fe200097fe4ff */
[----:B------:R-:W-:-:S08]  /*2830*/  IMAD.IADD R6, R19, 0x1, -R4 ;  /* 0x0000000113067824 */ /* 0x000fd000078e0a04 */
[----:B------:R-:W-:Y:S05]  /*2840*/  @!P0 BRA `(.L_x_36) ;  /* 0x0000001c00188947 */ /* 0x000fea0003800000 */
[----:B------:R-:W-:Y:S01]  /*2850*/  ULDC.64 UR6, c[0x0][0x5b8] ;  /* 0x00016e0000067ab9 */ /* 0x000fe20000000a00 */
[----:B------:R-:W-:Y:S01]  /*2860*/  ULDC.64 UR8, c[0x0][0x5a8] ;  /* 0x00016a0000087ab9 */ /* 0x000fe20000000a00 */
[----:B------:R-:W-:Y:S01]  /*2870*/  IMAD.WIDE.U32 R20, R5, UR6, R20 ;  /* 0x0000000605147c25 */ /* 0x000fe2000f8e0014 */
[----:B------:R-:W-:Y:S03]  /*2880*/  BSSY B1, `(.L_x_37) ;  /* 0x0000010000017945 */ /* 0x000fe60003800000 */
[----:B------:R-:W-:Y:S01]  /*2890*/  IMAD R4, R30, UR6, RZ ;  /* 0x000000061e047c24 */ /* 0x000fe2000f8e02ff */
[----:B------:R-:W-:-:S03]  /*28a0*/  IADD3 R20, P0, R31, R20, RZ ;  /* 0x000000141f147210 */ /* 0x000fc60007f1e0ff */
[----:B------:R-:W-:Y:S01]  /*28b0*/  IMAD R5, R5, UR7, R4 ;  /* 0x0000000705057c24 */ /* 0x000fe2000f8e0204 */
[----:B------:R-:W-:Y:S02]  /*28c0*/  ULDC.64 UR6, c[0x0][0x5b0] ;  /* 0x00016c0000067ab9 */ /* 0x000fe40000000a00 */
[----:B------:R-:W-:Y:S02]  /*28d0*/  IMAD R25, R27, UR6, RZ ;  /* 0x000000061b197c24 */ /* 0x000fe4000f8e02ff */
[----:B------:R-:W-:Y:S02]  /*28e0*/  IADD3.X R21, R28, R21, R5, P0, !PT ;  /* 0x000000151c157210 */ /* 0x000fe400007fe405 */
[----:B------:R-:W-:Y:S01]  /*28f0*/  ISETP.GE.AND P0, PT, R24, 0x1, PT ;  /* 0x000000011800780c */ /* 0x000fe20003f06270 */
[C---:B------:R-:W-:Y:S02]  /*2900*/  IMAD R25, R26.reuse, UR7, R25 ;  /* 0x000000071a197c24 */ /* 0x040fe4000f8e0219 */
[----:B------:R-:W-:Y:S01]  /*2910*/  IMAD.WIDE.U32 R4, R26, UR6, R20 ;  /* 0x000000061a047c25 */ /* 0x000fe2000f8e0014 */
[----:B------:R-:W-:-:S02]  /*2920*/  ISETP.LT.OR P3, PT, R6, 0x1, !P0 ;  /* 0x000000010600780c */ /* 0x000fc40004761670 */
[----:B------:R-:W-:-:S04]  /*2930*/  IADD3 R4, P1, R4, UR8, RZ ;  /* 0x0000000804047c10 */ /* 0x000fc8000ff3e0ff */
[--C-:B------:R-:W-:Y:S02]  /*2940*/  IADD3.X R5, R5, UR9, R25.reuse, P1, !PT ;  /* 0x0000000905057c10 */ /* 0x100fe40008ffe419 */
[----:B------:R-:W-:-:S05]  /*2950*/  PRMT R25, RZ, 0x7610, R25 ;  /* 0x00007610ff197816 */ /* 0x000fca0000000019 */
[----:B------:R-:W-:Y:S05]  /*2960*/  @P3 BRA `(.L_x_38) ;  /* 0x0000000000043947 */ /* 0x000fea0003800000 */
[----:B------:R0:W5:Y:S02]  /*2970*/  LDG.E.U8 R25, desc[UR20][R4.64] ;  /* 0x0000001404197981 */ /* 0x000164000c1e1100 */
.L_x_38:
[----:B------:R-:W-:Y:S05]  /*2980*/  BSYNC B1 ;  /* 0x0000000000017941 */ /* 0x000fea0003800000 */
.L_x_37:
[----:B-----5:R-:W-:Y:S01]  /*2990*/  LOP3.LUT R25, R25, 0xff, RZ, 0xc0, !PT ;  /* 0x000000ff19197812 */ /* 0x020fe200078ec0ff */
[----:B------:R-:W-:Y:S01]  /*29a0*/  BSSY B1, `(.L_x_39) ;  /* 0x000000c000017945 */ /* 0x000fe20003800000 */
[----:B------:R-:W-:Y:S02]  /*29b0*/  ISETP.GE.AND P1, PT, R24, 0x2, PT ;  /* 0x000000021800780c */ /* 0x000fe40003f26270 */
[----:B------:R-:W-:Y:S02]  /*29c0*/  F2FP.F16.E5M2.UNPACK_B R25, R25 ;  /* 0x00000019ff19723e */ /* 0x000fe400020004ff */
[----:B------:R-:W-:-:S03]  /*29d0*/  ISETP.LT.OR P2, PT, R6, 0x1, !P1 ;  /* 0x000000010600780c */ /* 0x000fc60004f41670 */
[----:B------:R-:W-:Y:S01]  /*29e0*/  HADD2.F32 R28, -RZ, R25.H0_H0 ;  /* 0x20000019ff1c7230 */ /* 0x000fe20000004100 */
[----:B------:R-:W-:-:S04]  /*29f0*/  PRMT R25, RZ, 0x7610, R25 ;  /* 0x00007610ff197816 */ /* 0x000fc80000000019 */
[----:B------:R-:W-:-:S04]  /*2a00*/  FMUL R28, R28, R13 ;  /* 0x0000000d1c1c7220 */ /* 0x000fc80000400000 */
[----:B------:R-:W-:-:S05]  /*2a10*/  FFMA R28, R85, R12, R28 ;  /* 0x0000000c551c7223 */ /* 0x000fca000000001c */
[----:B------:R-:W-:-:S05]  /*2a20*/  F2FP.SATFINITE.E5M2.F32.PACK_AB_MERGE_C R29, RZ, R28, RZ ;  /* 0x0000001cff1d723e */ /* 0x000fca00048060ff */
[----:B------:R1:W-:Y:S01]  /*2a30*/  @!P3 STG.E.U8 desc[UR20][R14.64], R29 ;  /* 0x0000001d0e00b986 */ /* 0x0003e2000c101114 */
[----:B------:R-:W-:Y:S05]  /*2a40*/  @P2 BRA `(.L_x_40) ;  /* 0x0000000000042947 */ /* 0x000fea0003800000 */
[----:B------:R2:W5:Y:S02]  /*2a50*/  LDG.E.U8 R25, desc[UR20][R4.64+0x1] ;  /* 0x0000011404197981 */ /* 0x000564000c1e1100 */
.L_x_40:
[----:B------:R-:W-:Y:S05]  /*2a60*/  BSYNC B1 ;  /* 0x0000000000017941 */ /* 0x000fea0003800000 */
.L_x_39:
[----:B-----5:R-:W-:Y:S01]  /*2a70*/  LOP3.LUT R25, R25, 0xff, RZ, 0xc0, !PT ;  /* 0x000000ff19197812 */ /* 0x020fe200078ec0ff */
[----:B------:R-:W-:Y:S01]  /*2a80*/  BSSY B1, `(.L_x_41) ;  /* 0x0000012000017945 */ /* 0x000fe20003800000 */
[----:B-1----:R-:W-:Y:S02]  /*2a90*/  IADD3 R29, P3, R26, 0x8, RZ ;  /* 0x000000081a1d7810 */ /* 0x002fe40007f7e0ff */
[----:B------:R-:W-:Y:S02]  /*2aa0*/  F2FP.F16.E5M2.UNPACK_B R25, R25 ;  /* 0x00000019ff19723e */ /* 0x000fe400020004ff */
[----:B------:R-:W-:Y:S01]  /*2ab0*/  ISETP.LT.OR P0, PT, R6, 0x9, !P0 ;  /* 0x000000090600780c */ /* 0x000fe20004701670 */
[----:B------:R-:W-:Y:S02]  /*2ac0*/  IMAD.X R27, RZ, RZ, R27, P3 ;  /* 0x000000ffff1b7224 */ /* 0x000fe400018e061b */
[----:B------:R-:W-:Y:S02]  /*2ad0*/  HADD2.F32 R26, -RZ, R25.H0_H0 ;  /* 0x20000019ff1a7230 */ /* 0x000fe40000004100 */
[----:B------:R-:W-:-:S04]  /*2ae0*/  IMAD.WIDE.U32 R20, R29, UR6, R20 ;  /* 0x000000061d147c25 */ /* 0x000fc8000f8e0014 */
[----:B------:R-:W-:Y:S01]  /*2af0*/  FMUL R25, R26, R13 ;  /* 0x0000000d1a197220 */ /* 0x000fe20000400000 */
[----:B------:R-:W-:Y:S01]  /*2b00*/  IMAD R26, R27, UR6, RZ ;  /* 0x000000061b1a7c24 */ /* 0x000fe2000f8e02ff */
[----:B------:R-:W-:Y:S02]  /*2b10*/  IADD3 R20, P3, R20, UR8, RZ ;  /* 0x0000000814147c10 */ /* 0x000fe4000ff7e0ff */
[----:B------:R-:W-:Y:S01]  /*2b20*/  FFMA R25, R84, R12, R25 ;  /* 0x0000000c54197223 */ /* 0x000fe20000000019 */
[----:B------:R-:W-:-:S04]  /*2b30*/  IMAD R29, R29, UR7, R26 ;  /* 0x000000071d1d7c24 */ /* 0x000fc8000f8e021a */
[----:B------:R-:W-:Y:S02]  /*2b40*/  F2FP.SATFINITE.E5M2.F32.PACK_AB_MERGE_C R27, RZ, R25, RZ ;  /* 0x00000019ff1b723e */ /* 0x000fe400048060ff */
[----:B------:R-:W-:Y:S02]  /*2b50*/  IADD3.X R21, R21, UR9, R29, P3, !PT ;  /* 0x0000000915157c10 */ /* 0x000fe40009ffe41d */
[----:B------:R-:W-:Y:S01]  /*2b60*/  PRMT R25, RZ, 0x7610, R25 ;  /* 0x00007610ff197816 */ /* 0x000fe20000000019 */
[----:B------:R1:W-:Y:S01]  /*2b70*/  @!P2 STG.E.U8 desc[UR20][R14.64+0x1], R27 ;  /* 0x0000011b0e00a986 */ /* 0x0003e2000c101114 */
[----:B------:R-:W-:Y:S05]  /*2b80*/  @P0 BRA `(.L_x_42) ;  /* 0x0000000000040947 */ /* 0x000fea0003800000 */
[----:B------:R3:W5:Y:S02]  /*2b90*/  LDG.E.U8 R25, desc[UR20][R20.64] ;  /* 0x0000001414197981 */ /* 0x000764000c1e1100 */
.L_x_42:
[----:B------:R-:W-:Y:S05]  /*2ba0*/  BSYNC B1 ;  /* 0x0000000000017941 */ /* 0x000fea0003800000 */
.L_x_41:
[----:B-----5:R-:W-:Y:S01]  /*2bb0*/  LOP3.LUT R25, R25, 0xff, RZ, 0xc0, !PT ;  /* 0x000000ff19197812 */ /* 0x020fe200078ec0ff */
[----:B------:R-:W-:Y:S01]  /*2bc0*/  BSSY B1, `(.L_x_43) ;  /* 0x000000b000017945 */ /* 0x000fe20003800000 */
[----:B------:R-:W-:Y:S02]  /*2bd0*/  ISETP.LT.OR P1, PT, R6, 0x9, !P1 ;  /* 0x000000090600780c */ /* 0x000fe40004f21670 */
[----:B------:R-:W-:-:S05]  /*2be0*/  F2FP.F16.E5M2.UNPACK_B R25, R25 ;  /* 0x00000019ff19723e */ /* 0x000fca00020004ff */
[----:B------:R-:W-:Y:S01]  /*2bf0*/  HADD2.F32 R26, -RZ, R25.H0_H0 ;  /* 0x20000019ff1a7230 */ /* 0x000fe20000004100 */
[----:B------:R-:W-:-:S04]  /*2c00*/  PRMT R25, RZ, 0x7610, R25 ;  /* 0x00007610ff197816 */ /* 0x000fc80000000019 */
[----:B------:R-:W-:-:S04]  /*2c10*/  FMUL R26, R26, R13 ;  /* 0x0000000d1a1a7220 */ /* 0x000fc80000400000 */
[----:B------:R-:W-:-:S05]  /*2c20*/  FFMA R26, R83, R12, R26 ;  /* 0x0000000c531a7223 */ /* 0x000fca000000001a */
[----:B-1----:R-:W-:-:S05]  /*2c30*/  F2FP.SATFINITE.E5M2.F32.PACK_AB_MERGE_C R27, RZ, R26, RZ ;  /* 0x0000001aff1b723e */ /* 0x002fca00048060ff */
[----:B------:R1:W-:Y:S01]  /*2c40*/  @!P0 STG.E.U8 desc[UR20][R16.64], R27 ;  /* 0x0000001b10008986 */ /* 0x0003e2000c101114 */
[----:B------:R-:W-:Y:S05]  /*2c50*/  @P1 BRA `(.L_x_44) ;  /* 0x0000000000041947 */ /* 0x000fea0003800000 */
[----:B------:R4:W5:Y:S02]  /*2c60*/  LDG.E.U8 R25, desc[UR20][R20.64+0x1] ;  /* 0x0000011414197981 */ /* 0x000964000c1e1100 */
.L_x_44:
[----:B------:R-:W-:Y:S05]  /*2c70*/  BSYNC B1 ;  /* 0x0000000000017941 */ /* 0x000fea0003800000 */
.L_x_43:
[----:B-----5:R-:W-:Y:S01]  /*2c80*/  LOP3.LUT R25, R25, 0xff, RZ, 0xc0, !PT ;  /* 0x000000ff19197812 */ /* 0x020fe200078ec0ff */
[----:B------:R-:W-:Y:S01]  /*2c90*/  BSSY B1, `(.L_x_45) ;  /* 0x000000c000017945 */ /* 0x000fe20003800000 */
[----:B------:R-:W-:Y:S02]  /*2ca0*/  ISETP.GE.AND P0, PT, R24, 0x9, PT ;  /* 0x000000091800780c */ /* 0x000fe40003f06270 */
[----:B------:R-:W-:Y:S02]  /*2cb0*/  F2FP.F16.E5M2.UNPACK_B R25, R25 ;  /* 0x00000019ff19723e */ /* 0x000fe400020004ff */
[----:B------:R-:W-:-:S03]  /*2cc0*/  ISETP.LT.OR P2, PT, R6, 0x1, !P0 ;  /* 0x000000010600780c */ /* 0x000fc60004741670 */
[----:B------:R-:W-:-:S05]  /*2cd0*/  HADD2.F32 R26, -RZ, R25.H0_H0 ;  /* 0x20000019ff1a7230 */ /* 0x000fca0000004100 */
[----:B------:R-:W-:-:S04]  /*2ce0*/  FMUL R25, R26, R13 ;  /* 0x0000000d1a197220 */ /* 0x000fc80000400000 */
[----:B------:R-:W-:-:S05]  /*2cf0*/  FFMA R25, R82, R12, R25 ;  /* 0x0000000c52197223 */ /* 0x000fca0000000019 */
[----:B-1----:R-:W-:Y:S02]  /*2d00*/  F2FP.SATFINITE.E5M2.F32.PACK_AB_MERGE_C R27, RZ, R25, RZ ;  /* 0x00000019ff1b723e */ /* 0x002fe400048060ff */
[----:B------:R-:W-:-:S03]  /*2d10*/  PRMT R25, RZ, 0x7610, R25 ;  /* 0x00007610ff197816 */ /* 0x000fc60000000019 */
[----:B------:R1:W-:Y:S01]  /*2d20*/  @!P1 STG.E.U8 desc[UR20][R16.64+0x1], R27 ;  /* 0x0000011b10009986 */ /* 0x0003e2000c101114 */
[----:B------:R-:W-:Y:S05]  /*2d30*/  @P2 BRA `(.L_x_46) ;  /* 0x0000000000042947 */ /* 0x000fea0003800000 */
[----:B------:R0:W5:Y:S02]  /*2d40*/  LDG.E.U8 R25, desc[UR20][R4.64+0x8] ;  /* 0x0000081404197981 */ /* 0x000164000c1e1100 */
.L_x_46:
[----:B------:R-:W-:Y:S05]  /*2d50*/  BSYNC B1 ;  /* 0x0000000000017941 */ /* 0x000fea0003800000 */
.L_x_45:
        /* <DEDUP_REMOVED lines=13> */
.L_x_48:
[----:B------:R-:W-:Y:S05]  /*2e30*/  BSYNC B1 ;  /* 0x0000000000017941 */ /* 0x000fea0003800000 */
.L_x_47:
[----:B-----5:R-:W-:Y:S01]  /*2e40*/  LOP3.LUT R25, R25, 0xff, RZ, 0xc0, !PT ;  /* 0x000000ff19197812 */ /* 0x020fe200078ec0ff */
[----:B------:R-:W-:Y:S01]  /*2e50*/  BSSY B1, `(.L_x_49) ;  /* 0x000000b000017945 */ /* 0x000fe20003800000 */
[----:B------:R-:W-:Y:S02]  /*2e60*/  ISETP.LT.OR P0, PT, R6, 0x9, !P0 ;  /* 0x000000090600780c */ /* 0x000fe40004701670 */
[----:B------:R-:W-:-:S05]  /*2e70*/  F2FP.F16.E5M2.UNPACK_B R25, R25 ;  /* 0x00000019ff19723e */ /* 0x000fca00020004ff */
        /* <DEDUP_REMOVED lines=8> */
.L_x_50:
[----:B------:R-:W-:Y:S05]  /*2f00*/  BSYNC B1 ;  /* 0x0000000000017941 */ /* 0x000fea0003800000 */
.L_x_49:
        /* <DEDUP_REMOVED lines=12> */
.L_x_52:
[----:B------:R-:W-:Y:S05]  /*2fd0*/  BSYNC B1 ;  /* 0x0000000000017941 */ /* 0x000fea0003800000 */
.L_x_51:
        /* <DEDUP_REMOVED lines=13> */
.L_x_54:
[----:B------:R-:W-:Y:S05]  /*30b0*/  BSYNC B1 ;  /* 0x0000000000017941 */ /* 0x000fea0003800000 */
.L_x_53:
        /* <DEDUP_REMOVED lines=13> */
.L_x_56:
[----:B------:R-:W-:Y:S05]  /*3190*/  BSYNC B1 ;  /* 0x0000000000017941 */ /* 0x000fea0003800000 */
.L_x_55:
        /* <DEDUP_REMOVED lines=12> */
.L_x_58:
[----:B------:R-:W-:Y:S05]  /*3260*/  BSYNC B1 ;  /* 0x0000000000017941 */ /* 0x000fea0003800000 */
.L_x_57:
        /* <DEDUP_REMOVED lines=12> */
.L_x_60:
[----:B------:R-:W-:Y:S05]  /*3330*/  BSYNC B1 ;  /* 0x0000000000017941 */ /* 0x000fea0003800000 */
.L_x_59:
        /* <DEDUP_REMOVED lines=13> */
.L_x_62:
[----:B------:R-:W-:Y:S05]  /*3410*/  BSYNC B1 ;  /* 0x0000000000017941 */ /* 0x000fea0003800000 */
.L_x_61:
        /* <DEDUP_REMOVED lines=13> */
.L_x_64:
[----:B------:R-:W-:Y:S05]  /*34f0*/  BSYNC B1 ;  /* 0x0000000000017941 */ /* 0x000fea0003800000 */
.L_x_63:
        /* <DEDUP_REMOVED lines=12> */
.L_x_66:
[----:B------:R-:W-:Y:S05]  /*35c0*/  BSYNC B1 ;  /* 0x0000000000017941 */ /* 0x000fea0003800000 */
.L_x_65:
        /* <DEDUP_REMOVED lines=12> */
.L_x_68:
[----:B------:R-:W-:Y:S05]  /*3690*/  BSYNC B1 ;  /* 0x0000000000017941 */ /* 0x000fea0003800000 */
.L_x_67:
        /* <DEDUP_REMOVED lines=13> */
.L_x_70:
[----:B------:R-:W-:Y:S05]  /*3770*/  BSYNC B1 ;  /* 0x0000000000017941 */ /* 0x000fea0003800000 */
.L_x_69:
        /* <DEDUP_REMOVED lines=13> */
.L_x_72:
[----:B------:R-:W-:Y:S05]  /*3850*/  BSYNC B1 ;  /* 0x0000000000017941 */ /* 0x000fea0003800000 */
.L_x_71:
        /* <DEDUP_REMOVED lines=12> */
.L_x_74:
[----:B------:R-:W-:Y:S05]  /*3920*/  BSYNC B1 ;  /* 0x0000000000017941 */ /* 0x000fea0003800000 */
.L_x_73:
        /* <DEDUP_REMOVED lines=12> */
.L_x_76:
[----:B------:R-:W-:Y:S05]  /*39f0*/  BSYNC B1 ;  /* 0x0000000000017941 */ /* 0x000fea0003800000 */
.L_x_75:
        /* <DEDUP_REMOVED lines=13> */
.L_x_78:
[----:B------:R-:W-:Y:S05]  /*3ad0*/  BSYNC B1 ;  /* 0x0000000000017941 */ /* 0x000fea0003800000 */
.L_x_77:
        /* <DEDUP_REMOVED lines=13> */
.L_x_80:
[----:B------:R-:W-:Y:S05]  /*3bb0*/  BSYNC B1 ;  /* 0x0000000000017941 */ /* 0x000fea0003800000 */
.L_x_79:
        /* <DEDUP_REMOVED lines=12> */
.L_x_82:
[----:B------:R-:W-:Y:S05]  /*3c80*/  BSYNC B1 ;  /* 0x0000000000017941 */ /* 0x000fea0003800000 */
.L_x_81:
        /* <DEDUP_REMOVED lines=12> */
.L_x_84:
[----:B------:R-:W-:Y:S05]  /*3d50*/  BSYNC B1 ;  /* 0x0000000000017941 */ /* 0x000fea0003800000 */
.L_x_83:
        /* <DEDUP_REMOVED lines=13> */
.L_x_86:
[----:B------:R-:W-:Y:S05]  /*3e30*/  BSYNC B1 ;  /* 0x0000000000017941 */ /* 0x000fea0003800000 */
.L_x_85:
        /* <DEDUP_REMOVED lines=13> */
.L_x_88:
[----:B------:R-:W-:Y:S05]  /*3f10*/  BSYNC B1 ;  /* 0x0000000000017941 */ /* 0x000fea0003800000 */
.L_x_87:
        /* <DEDUP_REMOVED lines=12> */
.L_x_90:
[----:B------:R-:W-:Y:S05]  /*3fe0*/  BSYNC B1 ;  /* 0x0000000000017941 */ /* 0x000fea0003800000 */
.L_x_89:
        /* <DEDUP_REMOVED lines=12> */
.L_x_92:
[----:B------:R-:W-:Y:S05]  /*40b0*/  BSYNC B1 ;  /* 0x0000000000017941 */ /* 0x000fea0003800000 */
.L_x_91:
        /* <DEDUP_REMOVED lines=13> */
.L_x_94:
[----:B------:R-:W-:Y:S05]  /*4190*/  BSYNC B1 ;  /* 0x0000000000017941 */ /* 0x000fea0003800000 */
.L_x_93:
[----:B-----5:R-:W-:Y:S01]  /*41a0*/  LOP3.LUT R25, R25, 0xff, RZ, 0xc0, !PT ;  /* 0x000000ff19197812 */ /* 0x020fe200078ec0ff */
[----:B------:R-:W-:Y:S01]  /*41b0*/  BSSY B1, `(.L_x_95) ;  /* 0x000000c000017945 */ /* 0x000fe20003800000 */
[----:B------:R-:W-:Y:S02]  /*41c0*/  ISETP.GE.AND P1, PT, R24, 0x3a, PT ;  /* 0x0000003a1800780c */ /* 0x000fe40003f26270 */
[----:B------:R-:W-:Y:S02]  /*41d0*/  F2FP.F16.E5M2.UNPACK_B R25, R25 ;  /* 0x00000019ff19723e */ /* 0x000fe400020004ff */
[----:B------:R-:W-:Y:S02]  /*41e0*/  ISETP.LT.OR P3, PT, R6, 0x1, !P1 ;  /* 0x000000010600780c */ /* 0x000fe40004f61670 */
[----:B------:R-:W-:Y:S01]  /*41f0*/  PRMT R24, RZ, 0x7610, R24 ;  /* 0x00007610ff187816 */ /* 0x000fe20000000018 */
[----:B------:R-:W-:-:S05]  /*4200*/  HADD2.F32 R26, -RZ, R25.H0_H0 ;  /* 0x20000019ff1a7230 */ /* 0x000fca0000004100 */
[----:B------:R-:W-:-:S04]  /*4210*/  FMUL R26, R26, R13 ;  /* 0x0000000d1a1a7220 */ /* 0x000fc80000400000 */
[----:B------:R-:W-:-:S05]  /*4220*/  FFMA R26, R57, R12, R26 ;  /* 0x0000000c391a7223 */ /* 0x000fca000000001a */
[----:B------:R-:W-:-:S05]  /*4230*/  F2FP.SATFINITE.E5M2.F32.PACK_AB_MERGE_C R25, RZ, R26, RZ ;  /* 0x0000001aff19723e */ /* 0x000fca00048060ff */
[----:B------:R0:W-:Y:S01]  /*4240*/  @!P2 STG.E.U8 desc[UR20][R14.64+0x38], R25 ;  /* 0x000038190e00a986 */ /* 0x0001e2000c101114 */
[----:B------:R-:W-:Y:S05]  /*4250*/  @P3 BRA `(.L_x_96) ;  /* 0x0000000000043947 */ /* 0x000fea0003800000 */
[----:B------:R0:W5:Y:S02]  /*4260*/  LDG.E.U8 R24, desc[UR20][R4.64+0x39] ;  /* 0x0000391404187981 */ /* 0x000164000c1e1100 */
.L_x_96:
[----:B------:R-:W-:Y:S05]  /*4270*/  BSYNC B1 ;  /* 0x0000000000017941 */ /* 0x000fea0003800000 */
.L_x_95:
[----:B-----5:R-:W-:Y:S01]  /*4280*/  LOP3.LUT R24, R24, 0xff, RZ, 0xc0, !PT ;  /* 0x000000ff18187812 */ /* 0x020fe200078ec0ff */
[----:B------:R-:W-:Y:S01]  /*4290*/  BSSY B1, `(.L_x_97) ;  /* 0x000000b000017945 */ /* 0x000fe20003800000 */
[----:B------:R-:W-:Y:S02]  /*42a0*/  ISETP.LT.OR P0, PT, R6, 0x9, !P0 ;  /* 0x000000090600780c */ /* 0x000fe40004701670 */
[----:B------:R-:W-:Y:S02]  /*42b0*/  F2FP.F16.E5M2.UNPACK_B R24, R24 ;  /* 0x00000018ff18723e */ /* 0x000fe400020004ff */
[----:B0-2---:R-:W-:-:S03]  /*42c0*/  PRMT R4, RZ, 0x7610, R4 ;  /* 0x00007610ff047816 */ /* 0x005fc60000000004 */
[----:B------:R-:W-:-:S05]  /*42d0*/  HADD2.F32 R24, -RZ, R24.H0_H0 ;  /* 0x20000018ff187230 */ /* 0x000fca0000004100 */
[----:B------:R-:W-:-:S04]  /*42e0*/  FMUL R5, R24, R13 ;  /* 0x0000000d18057220 */ /* 0x000fc80000400000 */
[----:B------:R-:W-:-:S05]  /*42f0*/  FFMA R5, R56, R12, R5 ;  /* 0x0000000c38057223 */ /* 0x000fca0000000005 */
[----:B------:R-:W-:-:S05]  /*4300*/  F2FP.SATFINITE.E5M2.F32.PACK_AB_MERGE_C R5, RZ, R5, RZ ;  /* 0x00000005ff05723e */ /* 0x000fca00048060ff */
[----:B------:R0:W-:Y:S01]  /*4310*/  @!P3 STG.E.U8 desc[UR20][R14.64+0x39], R5 ;  /* 0x000039050e00b986 */ /* 0x0001e2000c101114 */
[----:B------:R-:W-:Y:S05]  /*4320*/  @P0 BRA `(.L_x_98) ;  /* 0x0000000000040947 */ /* 0x000fea0003800000 */
[----:B------:R2:W5:Y:S02]  /*4330*/  LDG.E.U8 R4, desc[UR20][R20.64+0x38] ;  /* 0x0000381414047981 */ /* 0x000564000c1e1100 */
.L_x_98:
[----:B------:R-:W-:Y:S05]  /*4340*/  BSYNC B1 ;  /* 0x0000000000017941 */ /* 0x000fea0003800000 */
.L_x_97:
[----:B-----5:R-:W-:Y:S01]  /*4350*/  LOP3.LUT R4, R4, 0xff, RZ, 0xc0, !PT ;  /* 0x000000ff04047812 */ /* 0x020fe200078ec0ff */
[----:B------:R-:W-:Y:S01]  /*4360*/  BSSY B1, `(.L_x_99) ;  /* 0x000000b000017945 */ /* 0x000fe20003800000 */
[----:B------:R-:W-:Y:S02]  /*4370*/  ISETP.LT.OR P1, PT, R6, 0x9, !P1 ;  /* 0x000000090600780c */ /* 0x000fe40004f21670 */
[----:B------:R-:W-:-:S05]  /*4380*/  F2FP.F16.E5M2.UNPACK_B R4, R4 ;  /* 0x00000004ff04723e */ /* 0x000fca00020004ff */
[----:B------:R-:W-:-:S05]  /*4390*/  HADD2.F32 R4, -RZ, R4.H0_H0 ;  /* 0x20000004ff047230 */ /* 0x000fca0000004100 */
[----:B------:R-:W-:-:S04]  /*43a0*/  FMUL R4, R4, R13 ;  /* 0x0000000d04047220 */ /* 0x000fc80000400000 */
[----:B------:R-:W-:-:S05]  /*43b0*/  FFMA R4, R23, R12, R4 ;  /* 0x0000000c17047223 */ /* 0x000fca0000000004 */
[----:B0-----:R-:W-:Y:S02]  /*43c0*/  F2FP.SATFINITE.E5M2.F32.PACK_AB_MERGE_C R5, RZ, R4, RZ ;  /* 0x00000004ff05723e */ /* 0x001fe400048060ff */
[----:B------:R-:W-:-:S03]  /*43d0*/  PRMT R4, RZ, 0x7610, R4 ;  /* 0x00007610ff047816 */ /* 0x000fc60000000004 */
[----:B------:R0:W-:Y:S01]  /*43e0*/  @!P0 STG.E.U8 desc[UR20][R16.64+0x38], R5 ;  /* 0x0000380510008986 */ /* 0x0001e2000c101114 */
[----:B------:R-:W-:Y:S05]  /*43f0*/  @P1 BRA `(.L_x_100) ;  /* 0x0000000000041947 */ /* 0x000fea0003800000 */
[----:B------:R0:W5:Y:S02]  /*4400*/  LDG.E.U8 R4, desc[UR20][R20.64+0x39] ;  /* 0x0000391414047981 */ /* 0x000164000c1e1100 */
.L_x_100:
[----:B------:R-:W-:Y:S05]  /*4410*/  BSYNC B1 ;  /* 0x0000000000017941 */ /* 0x000fea0003800000 */
.L_x_99:
[----:B------:R-:W-:Y:S05]  /*4420*/  @P1 BRA `(.L_x_101) ;  /* 0x0000000800601947 */ /* 0x000fea0003800000 */
[----:B-----5:R-:W-:-:S04]  /*4430*/  LOP3.LUT R4, R4, 0xff, RZ, 0xc0, !PT ;  /* 0x000000ff04047812 */ /* 0x020fc800078ec0ff */
[----:B------:R-:W-:-:S05]  /*4440*/  F2FP.F16.E5M2.UNPACK_B R4, R4 ;  /* 0x00000004ff04723e */ /* 0x000fca00020004ff */
[----:B------:R-:W-:-:S05]  /*4450*/  HADD2.F32 R4, -RZ, R4.H0_H0 ;  /* 0x20000004ff047230 */ /* 0x000fca0000004100 */
[----:B0-----:R-:W-:-:S04]  /*4460*/  FMUL R5, R4, R13 ;  /* 0x0000000d04057220 */ /* 0x001fc80000400000 */
[----:B------:R-:W-:-:S05]  /*4470*/  FFMA R5, R22, R12, R5 ;  /* 0x0000000c16057223 */ /* 0x000fca0000000005 */
[----:B------:R-:W-:-:S05]  /*4480*/  F2FP.SATFINITE.E5M2.F32.PACK_AB_MERGE_C R5, RZ, R5, RZ ;  /* 0x00000005ff05723e */ /* 0x000fca00048060ff */
[----:B------:R0:W-:Y:S01]  /*4490*/  STG.E.U8 desc[UR20][R16.64+0x39], R5 ;  /* 0x0000390510007986 */ /* 0x0001e2000c101114 */
[----:B------:R-:W-:Y:S05]  /*44a0*/  BRA `(.L_x_101) ;  /* 0x0000000800407947 */ /* 0x000fea0003800000 */
.L_x_36:
[C---:B------:R-:W-:Y:S01]  /*44b0*/  ISETP.GE.AND P3, PT, R24.reuse, 0x1, PT ;  /* 0x000000011800780c */ /* 0x040fe20003f66270 */
[-C--:B------:R-:W-:Y:S01]  /*44c0*/  FMUL R85, R85, R12.reuse ;  /* 0x0000000c55557220 */ /* 0x080fe20000400000 */
[----:B------:R-:W-:Y:S01]  /*44d0*/  ISETP.GE.AND P0, PT, R24, 0x2, PT ;  /* 0x000000021800780c */ /* 0x000fe20003f06270 */
[-C--:B------:R-:W-:Y:S01]  /*44e0*/  FMUL R84, R84, R12.reuse ;  /* 0x0000000c54547220 */ /* 0x080fe20000400000 */
[C---:B------:R-:W-:Y:S01]  /*44f0*/  ISETP.LT.OR P1, PT, R6.reuse, 0x1, !P3 ;  /* 0x000000010600780c */ /* 0x040fe20005f21670 */
[-C--:B------:R-:W-:Y:S01]  /*4500*/  FMUL R83, R83, R12.reuse ;  /* 0x0000000c53537220 */ /* 0x080fe20000400000 */
[----:B------:R-:W-:Y:S01]  /*4510*/  ISETP.LT.OR P2, PT, R6, 0x1, !P0 ;  /* 0x000000010600780c */ /* 0x000fe20004741670 */
[-C--:B------:R-:W-:Y:S01]  /*4520*/  FMUL R82, R82, R12.reuse ;  /* 0x0000000c52527220 */ /* 0x080fe20000400000 */
[----:B------:R-:W-:Y:S01]  /*4530*/  ISETP.LT.OR P3, PT, R6, 0x9, !P3 ;  /* 0x000000090600780c */ /* 0x000fe20005f61670 */
[-C--:B------:R-:W-:Y:S01]  /*4540*/  FMUL R81, R81, R12.reuse ;  /* 0x0000000c51517220 */ /* 0x080fe20000400000 */
[----:B------:R-:W-:Y:S01]  /*4550*/  F2FP.SATFINITE.E5M2.F32.PACK_AB_MERGE_C R85, RZ, R85, RZ ;  /* 0x00000055ff55723e */ /* 0x000fe200048060ff */
[----:B------:R-:W-:Y:S01]  /*4560*/  FMUL R80, R80, R12 ;  /* 0x0000000c50507220 */ /* 0x000fe20000400000 */
[----:B------:R-:W-:Y:S01]  /*4570*/  F2FP.SATFINITE.E5M2.F32.PACK_AB_MERGE_C R5, RZ, R84, RZ ;  /* 0x00000054ff05723e */ /* 0x000fe200048060ff */
[-C--:B------:R-:W-:Y:S01]  /*4580*/  FMUL R79, R79, R12.reuse ;  /* 0x0000000c4f4f7220 */ /* 0x080fe20000400000 */
[----:B------:R-:W-:Y:S01]  /*4590*/  F2FP.SATFINITE.E5M2.F32.PACK_AB_MERGE_C R83, RZ, R83, RZ ;  /* 0x00000053ff53723e */ /* 0x000fe200048060ff */
[-C--:B------:R-:W-:Y:S01]  /*45a0*/  FMUL R78, R78, R12.reuse ;  /* 0x0000000c4e4e7220 */ /* 0x080fe20000400000 */
[----:B------:R-:W-:Y:S01]  /*45b0*/  ISETP.LT.OR P0, PT, R6, 0x9, !P0 ;  /* 0x000000090600780c */ /* 0x000fe20004701670 */
[----:B------:R-:W-:Y:S01]  /*45c0*/  @!P1 STG.E.U8 desc[UR20][R14.64], R85 ;  /* 0x000000550e009986 */ /* 0x000fe2000c101114 */
[C---:B------:R-:W-:Y:S01]  /*45d0*/  ISETP.GE.AND P1, PT, R24.reuse, 0x9, PT ;  /* 0x000000091800780c */ /* 0x040fe20003f26270 */
[-C--:B------:R-:W-:Y:S01]  /*45e0*/  FMUL R77, R77, R12.reuse ;  /* 0x0000000c4d4d7220 */ /* 0x080fe20000400000 */
[----:B------:R-:W-:Y:S01]  /*45f0*/  F2FP.SATFINITE.E5M2.F32.PACK_AB_MERGE_C R81, RZ, R81, RZ ;  /* 0x00000051ff51723e */ /* 0x000fe200048060ff */
[----:B------:R0:W-:Y:S01]  /*4600*/  @!P2 STG.E.U8 desc[UR20][R14.64+0x1], R5 ;  /* 0x000001050e00a986 */ /* 0x0001e2000c101114 */
[----:B------:R-:W-:Y:S01]  /*4610*/  ISETP.GE.AND P2, PT, R24, 0xa, PT ;  /* 0x0000000a1800780c */ /* 0x000fe20003f46270 */
[----:B------:R-:W-:Y:S01]  /*4620*/  FMUL R76, R76, R12 ;  /* 0x0000000c4c4c7220 */ /* 0x000fe20000400000 */
[----:B------:R-:W-:Y:S01]  /*4630*/  F2FP.SATFINITE.E5M2.F32.PACK_AB_MERGE_C R21, RZ, R80, RZ ;  /* 0x00000050ff15723e */ /* 0x000fe200048060ff */
[----:B------:R-:W-:Y:S01]  /*4640*/  @!P3 STG.E.U8 desc[UR20][R16.64], R83 ;  /* 0x000000531000b986 */ /* 0x000fe2000c101114 */
[----:B------:R-:W-:Y:S01]  /*4650*/  ISETP.LT.OR P3, PT, R6, 0x1, !P1 ;  /* 0x000000010600780c */ /* 0x000fe20004f61670 */
[-C--:B------:R-:W-:Y:S01]  /*4660*/  FMUL R74, R74, R12.reuse ;  /* 0x0000000c4a4a7220 */ /* 0x080fe20000400000 */
[C---:B------:R-:W-:Y:S01]  /*4670*/  ISETP.LT.OR P5, PT, R6.reuse, 0x1, !P2 ;  /* 0x000000010600780c */ /* 0x040fe200057a1670 */
[-C--:B------:R-:W-:Y:S01]  /*4680*/  FMUL R75, R75, R12.reuse ;  /* 0x0000000c4b4b7220 */ /* 0x080fe20000400000 */
[----:B------:R-:W-:Y:S01]  /*4690*/  ISETP.LT.OR P1, PT, R6, 0x9, !P1 ;  /* 0x000000090600780c */ /* 0x000fe20004f21670 */
[-C--:B------:R-:W-:Y:S01]  /*46a0*/  FMUL R73, R73, R12.reuse ;  /* 0x0000000c49497220 */ /* 0x080fe20000400000 */
[----:B------:R-:W-:Y:S01]  /*46b0*/  F2FP.SATFINITE.E5M2.F32.PACK_AB_MERGE_C R79, RZ, R79, RZ ;  /* 0x0000004fff4f723e */ /* 0x000fe200048060ff */
[----:B------:R-:W-:Y:S01]  /*46c0*/  FMUL R72, R72, R12 ;  /* 0x0000000c48487220 */ /* 0x000fe20000400000 */
[----:B0-----:R-:W-:Y:S01]  /*46d0*/  F2FP.SATFINITE.E5M2.F32.PACK_AB_MERGE_C R5, RZ, R82, RZ ;  /* 0x00000052ff05723e */ /* 0x001fe200048060ff */
[-C--:B------:R-:W-:Y:S01]  /*46e0*/  FMUL R70, R70, R12.reuse ;  /* 0x0000000c46467220 */ /* 0x080fe20000400000 */
[----:B------:R-:W-:Y:S01]  /*46f0*/  ISETP.LT.OR P2, PT, R6, 0x9, !P2 ;  /* 0x000000090600780c */ /* 0x000fe20005741670 */
[----:B------:R-:W-:Y:S01]  /*4700*/  FMUL R71, R71, R12 ;  /* 0x0000000c47477220 */ /* 0x000fe20000400000 */
[----:B------:R-:W-:Y:S01]  /*4710*/  F2FP.SATFINITE.E5M2.F32.PACK_AB_MERGE_C R25, RZ, R78, RZ ;  /* 0x0000004eff19723e */ /* 0x000fe200048060ff */
[----:B------:R0:W-:Y:S01]  /*4720*/  @!P0 STG.E.U8 desc[UR20][R16.64+0x1], R5 ;  /* 0x0000010510008986 */ /* 0x0001e2000c101114 */
[C---:B------:R-:W-:Y:S01]  /*4730*/  ISETP.GE.AND P0, PT, R24.reuse, 0x11, PT ;  /* 0x000000111800780c */ /* 0x040fe20003f06270 */
[-C--:B------:R-:W-:Y:S01]  /*4740*/  FMUL R69, R69, R12.reuse ;  /* 0x0000000c45457220 */ /* 0x080fe20000400000 */
[----:B------:R-:W-:Y:S01]  /*4750*/  F2FP.SATFINITE.E5M2.F32.PACK_AB_MERGE_C R77, RZ, R77, RZ ;  /* 0x0000004dff4d723e */ /* 0x000fe200048060ff */
[----:B------:R-:W-:Y:S01]  /*4760*/  @!P3 STG.E.U8 desc[UR20][R14.64+0x8], R81 ;  /* 0x000008510e00b986 */ /* 0x000fe2000c101114 */
[----:B------:R-:W-:Y:S01]  /*4770*/  ISETP.GE.AND P3, PT, R24, 0x12, PT ;  /* 0x000000121800780c */ /* 0x000fe20003f66270 */
[-C--:B------:R-:W-:Y:S01]  /*4780*/  FMUL R68, R68, R12.reuse ;  /* 0x0000000c44447220 */ /* 0x080fe20000400000 */
[----:B------:R-:W-:Y:S01]  /*4790*/  F2FP.SATFINITE.E5M2.F32.PACK_AB_MERGE_C R75, RZ, R75, RZ ;  /* 0x0000004bff4b723e */ /* 0x000fe200048060ff */
[----:B------:R1:W-:Y:S01]  /*47a0*/  @!P5 STG.E.U8 desc[UR20][R14.64+0x9], R21 ;  /* 0x000009150e00d986 */ /* 0x0003e2000c101114 */
[C---:B------:R-:W-:Y:S01]  /*47b0*/  ISETP.LT.OR P5, PT, R6.reuse, 0x1, !P3 ;  /* 0x000000010600780c */ /* 0x040fe20005fa1670 */
[-C--:B------:R-:W-:Y:S01]  /*47c0*/  FMUL R67, R67, R12.reuse ;  /* 0x0000000c43437220 */ /* 0x080fe20000400000 */
[C---:B------:R-:W-:Y:S01]  /*47d0*/  ISETP.LT.OR P3, PT, R6.reuse, 0x9, !P3 ;  /* 0x000000090600780c */ /* 0x040fe20005f61670 */
[----:B------:R-:W-:Y:S01]  /*47e0*/  @!P1 STG.E.U8 desc[UR20][R16.64+0x8], R79 ;  /* 0x0000084f10009986 */ /* 0x000fe2000c101114 */
[----:B------:R-:W-:Y:S01]  /*47f0*/  ISETP.LT.OR P1, PT, R6, 0x1, !P0 ;  /* 0x000000010600780c */ /* 0x000fe20004721670 */
[----:B------:R-:W-:Y:S01]  /*4800*/  FMUL R66, R66, R12 ;  /* 0x0000000c42427220 */ /* 0x000fe20000400000 */
[----:B0-----:R-:W-:Y:S01]  /*4810*/  F2FP.SATFINITE.E5M2.F32.PACK_AB_MERGE_C R5, RZ, R76, RZ ;  /* 0x0000004cff05723e */ /* 0x001fe200048060ff */
[----:B------:R-:W-:Y:S01]  /*4820*/  @!P2 STG.E.U8 desc[UR20][R16.64+0x9], R25 ;  /* 0x000009191000a986 */ /* 0x000fe2000c101114 */
[----:B------:R-:W-:Y:S01]  /*4830*/  ISETP.GE.AND P2, PT, R24, 0x19, PT ;  /* 0x000000191800780c */ /* 0x000fe20003f46270 */
[-C--:B------:R-:W-:Y:S01]  /*4840*/  FMUL R65, R65, R12.reuse ;  /* 0x0000000c41417220 */ /* 0x080fe20000400000 */
[----:B------:R-:W-:Y:S01]  /*4850*/  ISETP.LT.OR P0, PT, R6, 0x9, !P0 ;  /* 0x000000090600780c */ /* 0x000fe20004701670 */
[----:B------:R-:W-:Y:S01]  /*4860*/  FMUL R64, R64, R12 ;  /* 0x0000000c40407220 */ /* 0x000fe20000400000 */
[----:B------:R-:W-:Y:S01]  /*4870*/  ISETP.LT.OR P6, PT, R6, 0x1, !P2 ;  /* 0x000000010600780c */ /* 0x000fe200057c1670 */
[----:B------:R0:W-:Y:S01]  /*4880*/  @!P5 STG.E.U8 desc[UR20][R14.64+0x11], R5 ;  /* 0x000011050e00d986 */ /* 0x0001e2000c101114 */
[----:B-1----:R-:W-:Y:S01]  /*4890*/  F2FP.SATFINITE.E5M2.F32.PACK_AB_MERGE_C R21, RZ, R74, RZ ;  /* 0x0000004aff15723e */ /* 0x002fe200048060ff */
[-C--:B------:R-:W-:Y:S01]  /*48a0*/  FMUL R62, R62, R12.reuse ;  /* 0x0000000c3e3e7220 */ /* 0x080fe20000400000 */
[----:B------:R-:W-:Y:S01]  /*48b0*/  F2FP.SATFINITE.E5M2.F32.PACK_AB_MERGE_C R73, RZ, R73, RZ ;  /* 0x00000049ff49723e */ /* 0x000fe200048060ff */
[----:B------:R-:W-:Y:S01]  /*48c0*/  @!P1 STG.E.U8 desc[UR20][R14.64+0x10], R77 ;  /* 0x0000104d0e009986 */ /* 0x000fe2000c101114 */
[----:B------:R-:W-:Y:S01]  /*48d0*/  ISETP.GE.AND P1, PT, R24, 0x1a, PT ;  /* 0x0000001a1800780c */ /* 0x000fe20003f26270 */
[-C--:B------:R-:W-:Y:S01]  /*48e0*/  FMUL R63, R63, R12.reuse ;  /* 0x0000000c3f3f7220 */ /* 0x080fe20000400000 */
[C---:B------:R-:W-:Y:S01]  /*48f0*/  ISETP.LT.OR P2, PT, R6.reuse, 0x9, !P2 ;  /* 0x000000090600780c */ /* 0x040fe20005741670 */
[----:B------:R1:W-:Y:S01]  /*4900*/  @!P3 STG.E.U8 desc[UR20][R16.64+0x11], R21 ;  /* 0x000011151000b986 */ /* 0x0003e2000c101114 */
[C---:B------:R-:W-:Y:S01]  /*4910*/  ISETP.LT.OR P5, PT, R6.reuse, 0x1, !P1 ;  /* 0x000000010600780c */ /* 0x040fe20004fa1670 */
[----:B------:R-:W-:Y:S01]  /*4920*/  FMUL R61, R61, R12 ;  /* 0x0000000c3d3d7220 */ /* 0x000fe20000400000 */
[----:B------:R-:W-:Y:S01]  /*4930*/  ISETP.LT.OR P3, PT, R6, 0x9, !P1 ;  /* 0x000000090600780c */ /* 0x000fe20004f61670 */
[----:B------:R-:W-:Y:S01]  /*4940*/  @!P0 STG.E.U8 desc[UR20][R16.64+0x10], R75 ;  /* 0x0000104b10008986 */ /* 0x000fe2000c101114 */
[----:B0-----:R-:W-:Y:S01]  /*4950*/  F2FP.SATFINITE.E5M2.F32.PACK_AB_MERGE_C R5, RZ, R72, RZ ;  /* 0x00000048ff05723e */ /* 0x001fe200048060ff */
[-C--:B------:R-:W-:Y:S01]  /*4960*/  FMUL R60, R60, R12.reuse ;  /* 0x0000000c3c3c7220 */ /* 0x080fe20000400000 */
[C---:B------:R-:W-:Y:S01]  /*4970*/  ISETP.GE.AND P0, PT, R24.reuse, 0x21, PT ;  /* 0x000000211800780c */ /* 0x040fe20003f06270 */
[----:B------:R-:W-:Y:S01]  /*4980*/  @!P6 STG.E.U8 desc[UR20][R14.64+0x18], R73 ;  /* 0x000018490e00e986 */ /* 0x000fe2000c101114 */
[----:B------:R-:W-:Y:S01]  /*4990*/  ISETP.GE.AND P1, PT, R24, 0x22, PT ;  /* 0x000000221800780c */ /* 0x000fe20003f26270 */
[-C--:B------:R-:W-:Y:S01]  /*49a0*/  FMUL R59, R59, R12.reuse ;  /* 0x0000000c3b3b7220 */ /* 0x080fe20000400000 */
[----:B------:R-:W-:Y:S01]  /*49b0*/  ISETP.LT.OR P6, PT, R6, 0x1, !P0 ;  /* 0x000000010600780c */ /* 0x000fe200047c1670 */
[----:B------:R-:W-:Y:S01]  /*49c0*/  FMUL R58, R58, R12 ;  /* 0x0000000c3a3a7220 */ /* 0x000fe20000400000 */
[----:B-1----:R-:W-:Y:S01]  /*49d0*/  F2FP.SATFINITE.E5M2.F32.PACK_AB_MERGE_C R21, RZ, R70, RZ ;  /* 0x00000046ff15723e */ /* 0x002fe200048060ff */
[----:B------:R0:W-:Y:S01]  /*49e0*/  @!P5 STG.E.U8 desc[UR20][R14.64+0x19], R5 ;  /* 0x000019050e00d986 */ /* 0x0001e2000c101114 */
[----:B------:R-:W-:Y:S01]  /*49f0*/  ISETP.LT.OR P5, PT, R6, 0x1, !P1 ;  /* 0x000000010600780c */ /* 0x000fe20004fa1670 */
[-C--:B------:R-:W-:Y:S01]  /*4a00*/  FMUL R57, R57, R12.reuse ;  /* 0x0000000c39397220 */ /* 0x080fe20000400000 */
[----:B------:R-:W-:Y:S01]  /*4a10*/  F2FP.SATFINITE.E5M2.F32.PACK_AB_MERGE_C R71, RZ, R71, RZ ;  /* 0x00000047ff47723e */ /* 0x000fe200048060ff */
[----:B------:R1:W-:Y:S01]  /*4a20*/  @!P3 STG.E.U8 desc[UR20][R16.64+0x19], R21 ;  /* 0x000019151000b986 */ /* 0x0003e2000c101114 */
[----:B------:R-:W-:Y:S01]  /*4a30*/  F2FP.SATFINITE.E5M2.F32.PACK_AB_MERGE_C R69, RZ, R69, RZ ;  /* 0x00000045ff45723e */ /* 0x000fe200048060ff */
[----:B------:R-:W-:Y:S01]  /*4a40*/  FMUL R56, R56, R12 ;  /* 0x0000000c38387220 */ /* 0x000fe20000400000 */
[----:B------:R-:W-:Y:S01]  /*4a50*/  F2FP.SATFINITE.E5M2.F32.PACK_AB_MERGE_C R25, RZ, R68, RZ ;  /* 0x00000044ff19723e */ /* 0x000fe200048060ff */
[----:B------:R-:W-:Y:S01]  /*4a60*/  @!P2 STG.E.U8 desc[UR20][R16.64+0x18], R71 ;  /* 0x000018471000a986 */ /* 0x000fe2000c101114 */
[----:B------:R-:W-:Y:S01]  /*4a70*/  ISETP.LT.OR P3, PT, R6, 0x9, !P1 ;  /* 0x000000090600780c */ /* 0x000fe20004f61670 */
[-C--:B------:R-:W-:Y:S01]  /*4a80*/  FMUL R23, R23, R12.reuse ;  /* 0x0000000c17177220 */ /* 0x080fe20000400000 */
[----:B------:R-:W-:Y:S01]  /*4a90*/  ISETP.GE.AND P2, PT, R24, 0x29, PT ;  /* 0x000000291800780c */ /* 0x000fe20003f46270 */
[----:B------:R-:W-:Y:S01]  /*4aa0*/  @!P6 STG.E.U8 desc[UR20][R14.64+0x20], R69 ;  /* 0x000020450e00e986 */ /* 0x000fe2000c101114 */
[----:B------:R-:W-:Y:S01]  /*4ab0*/  ISETP.LT.OR P0, PT, R6, 0x9, !P0 ;  /* 0x000000090600780c */ /* 0x000fe20004701670 */
[----:B------:R-:W-:Y:S01]  /*4ac0*/  FMUL R22, R22, R12 ;  /* 0x0000000c16167220 */ /* 0x000fe20000400000 */
[----:B------:R-:W-:Y:S01]  /*4ad0*/  ISETP.GE.AND P1, PT, R24, 0x2a, PT ;  /* 0x0000002a1800780c */ /* 0x000fe20003f26270 */
[----:B------:R-:W-:Y:S01]  /*4ae0*/  @!P5 STG.E.U8 desc[UR20][R14.64+0x21], R25 ;  /* 0x000021190e00d986 */ /* 0x000fe2000c101114 */
[----:B------:R-:W-:-:S02]  /*4af0*/  ISETP.LT.OR P6, PT, R6, 0x1, !P2 ;  /* 0x000000010600780c */ /* 0x000fc400057c1670 */
[C---:B------:R-:W-:Y:S02]  /*4b00*/  ISETP.LT.OR P5, PT, R6.reuse, 0x1, !P1 ;  /* 0x000000010600780c */ /* 0x040fe40004fa1670 */
[----:B------:R-:W-:Y:S02]  /*4b10*/  F2FP.SATFINITE.E5M2.F32.PACK_AB_MERGE_C R67, RZ, R67, RZ ;  /* 0x00000043ff43723e */ /* 0x000fe400048060ff */
[----:B0-----:R-:W-:Y:S02]  /*4b20*/  F2FP.SATFINITE.E5M2.F32.PACK_AB_MERGE_C R5, RZ, R66, RZ ;  /* 0x00000042ff05723e */ /* 0x001fe400048060ff */
[----:B------:R-:W-:Y:S01]  /*4b30*/  F2FP.SATFINITE.E5M2.F32.PACK_AB_MERGE_C R65, RZ, R65, RZ ;  /* 0x00000041ff41723e */ /* 0x000fe200048060ff */
[----:B------:R-:W-:Y:S01]  /*4b40*/  @!P0 STG.E.U8 desc[UR20][R16.64+0x20], R67 ;  /* 0x0000204310008986 */ /* 0x000fe2000c101114 */
[----:B-1----:R-:W-:Y:S02]  /*4b50*/  F2FP.SATFINITE.E5M2.F32.PACK_AB_MERGE_C R21, RZ, R64, RZ ;  /* 0x00000040ff15723e */ /* 0x002fe400048060ff */
[C---:B------:R-:W-:Y:S01]  /*4b60*/  ISETP.LT.OR P1, PT, R6.reuse, 0x9, !P1 ;  /* 0x000000090600780c */ /* 0x040fe20004f21670 */
[----:B------:R0:W-:Y:S01]  /*4b70*/  @!P3 STG.E.U8 desc[UR20][R16.64+0x21], R5 ;  /* 0x000021051000b986 */ /* 0x0001e2000c101114 */
[----:B------:R-:W-:-:S02]  /*4b80*/  ISETP.LT.OR P2, PT, R6, 0x9, !P2 ;  /* 0x000000090600780c */ /* 0x000fc40005741670 */
[C---:B------:R-:W-:Y:S01]  /*4b90*/  ISETP.GE.AND P3, PT, R24.reuse, 0x31, PT ;  /* 0x000000311800780c */ /* 0x040fe20003f66270 */
[----:B------:R-:W-:Y:S01]  /*4ba0*/  @!P6 STG.E.U8 desc[UR20][R14.64+0x28], R65 ;  /* 0x000028410e00e986 */ /* 0x000fe2000c101114 */
[----:B------:R-:W-:Y:S02]  /*4bb0*/  ISETP.GE.AND P0, PT, R24, 0x32, PT ;  /* 0x000000321800780c */ /* 0x000fe40003f06270 */
[----:B------:R-:W-:Y:S01]  /*4bc0*/  F2FP.SATFINITE.E5M2.F32.PACK_AB_MERGE_C R63, RZ, R63, RZ ;  /* 0x0000003fff3f723e */ /* 0x000fe200048060ff */
[----:B------:R1:W-:Y:S01]  /*4bd0*/  @!P5 STG.E.U8 desc[UR20][R14.64+0x29], R21 ;  /* 0x000029150e00d986 */ /* 0x0003e2000c101114 */
[C---:B------:R-:W-:Y:S02]  /*4be0*/  ISETP.LT.OR P5, PT, R6.reuse, 0x1, !P3 ;  /* 0x000000010600780c */ /* 0x040fe40005fa1670 */
[----:B------:R-:W-:Y:S02]  /*4bf0*/  ISETP.LT.OR P6, PT, R6, 0x1, !P0 ;  /* 0x000000010600780c */ /* 0x000fe400047c1670 */
[----:B0-----:R-:W-:Y:S01]  /*4c00*/  F2FP.SATFINITE.E5M2.F32.PACK_AB_MERGE_C R5, RZ, R62, RZ ;  /* 0x0000003eff05723e */ /* 0x001fe200048060ff */
[----:B------:R-:W-:Y:S01]  /*4c10*/  @!P2 STG.E.U8 desc[UR20][R16.64+0x28], R63 ;  /* 0x0000283f1000a986 */ /* 0x000fe2000c101114 */
[----:B------:R-:W-:-:S02]  /*4c20*/  F2FP.SATFINITE.E5M2.F32.PACK_AB_MERGE_C R61, RZ, R61, RZ ;  /* 0x0000003dff3d723e */ /* 0x000fc400048060ff */
[----:B------:R-:W-:Y:S01]  /*4c30*/  ISETP.GE.AND P2, PT, R24, 0x3a, PT ;  /* 0x0000003a1800780c */ /* 0x000fe20003f46270 */
[----:B------:R0:W-:Y:S01]  /*4c40*/  @!P1 STG.E.U8 desc[UR20][R16.64+0x29], R5 ;  /* 0x0000290510009986 */ /* 0x0001e2000c101114 */
[----:B------:R-:W-:Y:S02]  /*4c50*/  ISETP.LT.OR P1, PT, R6, 0x9, !P3 ;  /* 0x000000090600780c */ /* 0x000fe40005f21670 */
[----:B-1----:R-:W-:Y:S01]  /*4c60*/  F2FP.SATFINITE.E5M2.F32.PACK_AB_MERGE_C R21, RZ, R60, RZ ;  /* 0x0000003cff15723e */ /* 0x002fe200048060ff */
[----:B------:R-:W-:Y:S01]  /*4c70*/  @!P5 STG.E.U8 desc[UR20][R14.64+0x30], R61 ;  /* 0x0000303d0e00d986 */ /* 0x000fe2000c101114 */
[----:B------:R-:W-:Y:S02]  /*4c80*/  ISETP.GE.AND P3, PT, R24, 0x39, PT ;  /* 0x000000391800780c */ /* 0x000fe40003f66270 */
[C---:B------:R-:W-:Y:S01]  /*4c90*/  ISETP.LT.OR P0, PT, R6.reuse, 0x9, !P0 ;  /* 0x000000090600780c */ /* 0x040fe20004701670 */
[----:B------:R1:W-:Y:S01]  /*4ca0*/  @!P6 STG.E.U8 desc[UR20][R14.64+0x31], R21 ;  /* 0x000031150e00e986 */ /* 0x0003e2000c101114 */
[----:B------:R-:W-:-:S02]  /*4cb0*/  ISETP.LT.OR P5, PT, R6, 0x1, !P3 ;  /* 0x000000010600780c */ /* 0x000fc40005fa1670 */
[C---:B------:R-:W-:Y:S02]  /*4cc0*/  ISETP.LT.OR P6, PT, R6.reuse, 0x1, !P2 ;  /* 0x000000010600780c */ /* 0x040fe400057c1670 */
[C---:B------:R-:W-:Y:S02]  /*4cd0*/  ISETP.LT.OR P3, PT, R6.reuse, 0x9, !P3 ;  /* 0x000000090600780c */ /* 0x040fe40005f61670 */
[----:B------:R-:W-:Y:S02]  /*4ce0*/  ISETP.LT.OR P2, PT, R6, 0x9, !P2 ;  /* 0x000000090600780c */ /* 0x000fe40005741670 */
[----:B------:R-:W-:Y:S02]  /*4cf0*/  F2FP.SATFINITE.E5M2.F32.PACK_AB_MERGE_C R59, RZ, R59, RZ ;  /* 0x0000003bff3b723e */ /* 0x000fe400048060ff */
[----:B0-----:R-:W-:Y:S02]  /*4d00*/  F2FP.SATFINITE.E5M2.F32.PACK_AB_MERGE_C R5, RZ, R58, RZ ;  /* 0x0000003aff05723e */ /* 0x001fe400048060ff */
[----:B------:R-:W-:Y:S01]  /*4d10*/  F2FP.SATFINITE.E5M2.F32.PACK_AB_MERGE_C R57, RZ, R57, RZ ;  /* 0x00000039ff39723e */ /* 0x000fe200048060ff */
[----:B------:R0:W-:Y:S01]  /*4d20*/  @!P1 STG.E.U8 desc[UR20][R16.64+0x30], R59 ;  /* 0x0000303b10009986 */ /* 0x0001e2000c101114 */
[----:B-1----:R-:W-:-:S02]  /*4d30*/  F2FP.SATFINITE.E5M2.F32.PACK_AB_MERGE_C R21, RZ, R56, RZ ;  /* 0x00000038ff15723e */ /* 0x002fc400048060ff */
[----:B------:R-:W-:Y:S01]  /*4d40*/  F2FP.SATFINITE.E5M2.F32.PACK_AB_MERGE_C R23, RZ, R23, RZ ;  /* 0x00000017ff17723e */ /* 0x000fe200048060ff */
[----:B------:R0:W-:Y:S01]  /*4d50*/  @!P0 STG.E.U8 desc[UR20][R16.64+0x31], R5 ;  /* 0x0000310510008986 */ /* 0x0001e2000c101114 */
[----:B------:R-:W-:-:S03]  /*4d60*/  F2FP.SATFINITE.E5M2.F32.PACK_AB_MERGE_C R25, RZ, R22, RZ ;  /* 0x00000016ff19723e */ /* 0x000fc600048060ff */
[----:B------:R0:W-:Y:S04]  /*4d70*/  @!P5 STG.E.U8 desc[UR20][R14.64+0x38], R57 ;  /* 0x000038390e00d986 */ /* 0x0001e8000c101114 */
[----:B------:R0:W-:Y:S04]  /*4d80*/  @!P6 STG.E.U8 desc[UR20][R14.64+0x39], R21 ;  /* 0x000039150e00e986 */ /* 0x0001e8000c101114 */
[----:B------:R0:W-:Y:S04]  /*4d90*/  @!P3 STG.E.U8 desc[UR20][R16.64+0x38], R23 ;  /* 0x000038171000b986 */ /* 0x0001e8000c101114 */
[----:B------:R0:W-:Y:S02]  /*4da0*/  @!P2 STG.E.U8 desc[UR20][R16.64+0x39], R25 ;  /* 0x000039191000a986 */ /* 0x0001e4000c101114 */
.L_x_101:
[----:B------:R-:W-:Y:S05]  /*4db0*/  BSYNC B0 ;  /* 0x0000000000007941 */ /* 0x000fea0003800000 */
.L_x_35:
[C---:B------:R-:W-:Y:S01]  /*4dc0*/  LEA R2, P0, R8.reuse, R2, 0x1 ;  /* 0x0000000208027211 */ /* 0x040fe200078008ff */
[----:B------:R-:W-:Y:S01]  /*4dd0*/  ULDC.64 UR6, c[0x0][0x650] ;  /* 0x0001940000067ab9 */ /* 0x000fe20000000a00 */
[----:B-----5:R-:W-:Y:S01]  /*4de0*/  IMAD.U32 R4, RZ, RZ, UR16 ;  /* 0x00000010ff047e24 */ /* 0x020fe2000f8e00ff */
[----:B0-----:R-:W-:Y:S01]  /*4df0*/  PRMT R14, RZ, 0x7610, R14 ;  /* 0x00007610ff0e7816 */ /* 0x001fe2000000000e */
[----:B------:R-:W-:Y:S01]  /*4e00*/  IMAD.MOV.U32 R6, RZ, RZ, -0x1 ;  /* 0xffffffffff067424 */ /* 0x000fe200078e00ff */
[----:B------:R-:W-:Y:S01]  /*4e10*/  LEA.HI.X R3, R8, R3, R0, 0x1, P0 ;  /* 0x0000000308037211 */ /* 0x000fe200000f0c00 */
[----:B------:R0:W-:Y:S01]  /*4e20*/  SYNCS.ARRIVE.TRANS64.A1T0 RZ, [R4+UR24], RZ ;  /* 0x000000ff04ff79a7 */ /* 0x0001e20008100018 */
[----:B------:R-:W-:Y:S01]  /*4e30*/  ISETP.GE.U32.AND P0, PT, R2, UR6, PT ;  /* 0x0000000602007c0c */ /* 0x000fe2000bf06070 */
[----:B------:R-:W-:-:S03]  /*4e40*/  IMAD.MOV.U32 R5, RZ, RZ, -0x1 ;  /* 0xffffffffff057424 */ /* 0x000fc600078e00ff */
[----:B------:R-:W-:Y:S01]  /*4e50*/  ISETP.GE.U32.AND.EX P0, PT, R3, UR7, PT, P0 ;  /* 0x0000000703007c0c */ /* 0x000fe2000bf06100 */
[----:B0-----:R-:W-:-:S12]  /*4e60*/  IMAD.MOV.U32 R4, RZ, RZ, -0x1 ;  /* 0xffffffffff047424 */ /* 0x001fd800078e00ff */
[----:B------:R-:W-:Y:S05]  /*4e70*/  @P0 BRA `(.L_x_102) ;  /* 0x0000000400600947 */ /* 0x000fea0003800000 */
[----:B------:R-:W0:Y:S01]  /*4e80*/  S2R R26, SR_CTAID.X ;  /* 0x00000000001a7919 */ /* 0x000e220000002500 */
[----:B--234-:R-:W2:Y:S01]  /*4e90*/  LDC.64 R20, c[0x0][0x628] ;  /* 0x00018a00ff147b82 */ /* 0x01cea20000000a00 */
[----:B------:R-:W-:Y:S01]  /*4ea0*/  ULDC UR6, c[0x0][0x150] ;  /* 0x0000540000067ab9 */ /* 0x000fe20000000800 */
[----:B-1----:R-:W-:Y:S01]  /*4eb0*/  IMAD.MOV.U32 R16, RZ, RZ, R2 ;  /* 0x000000ffff107224 */ /* 0x002fe200078e0002 */
[----:B------:R-:W1:Y:S01]  /*4ec0*/  S2R R28, SR_CTAID.Y ;  /* 0x00000000001c7919 */ /* 0x000e620000002600 */
[----:B------:R-:W-:-:S04]  /*4ed0*/  IMAD.MOV.U32 R17, RZ, RZ, R3 ;  /* 0x000000ffff117224 */ /* 0x000fc800078e0003 */
[----:B------:R-:W3:Y:S08]  /*4ee0*/  LDC R29, c[0x0][0x144] ;  /* 0x00005100ff1d7b82 */ /* 0x000ef00000000800 */
[----:B------:R-:W4:Y:S08]  /*4ef0*/  LDC R6, c[0x0][0x630] ;  /* 0x00018c00ff067b82 */ /* 0x000f300000000800 */
[----:B------:R-:W1:Y:S01]  /*4f00*/  LDC.64 R24, c[0x0][0x620] ;  /* 0x00018800ff187b82 */ /* 0x000e620000000a00 */
[----:B--2---:R-:W-:-:S04]  /*4f10*/  ISETP.NE.U32.AND P0, PT, R20, RZ, PT ;  /* 0x000000ff1400720c */ /* 0x004fc80003f05070 */
[----:B------:R-:W-:Y:S02]  /*4f20*/  ISETP.NE.AND.EX P0, PT, R21, RZ, PT, P0 ;  /* 0x000000ff1500720c */ /* 0x000fe40003f05300 */
[----:B0-----:R-:W-:-:S05]  /*4f30*/  I2FP.F32.U32 R4, R26 ;  /* 0x0000001a00047245 */ /* 0x001fca0000201000 */
[----:B------:R-:W-:-:S04]  /*4f40*/  FMUL R4, R4, UR6 ;  /* 0x0000000604047c20 */ /* 0x000fc80008400000 */
[----:B------:R0:W2:Y:S02]  /*4f50*/  F2I.U32.TRUNC.NTZ R27, R4 ;  /* 0x00000004001b7305 */ /* 0x0000a4000020f000 */
[----:B---34-:R-:W-:Y:S05]  /*4f60*/  @!P0 BRA `(.L_x_103) ;  /* 0x0000000000288947 */ /* 0x018fea0003800000 */
[----:B------:R-:W3:Y:S02]  /*4f70*/  LDC R5, c[0x0][0x634] ;  /* 0x00018d00ff057b82 */ /* 0x000ee40000000800 */
[----:B---3--:R-:W-:-:S05]  /*4f80*/  IADD3 R17, P0, R2, R5, RZ ;  /* 0x0000000502117210 */ /* 0x008fca0007f1e0ff */
[----:B------:R-:W-:-:S04]  /*4f90*/  IMAD.X R23, RZ, RZ, R3, P0 ;  /* 0x000000ffff177224 */ /* 0x000fc800000e0603 */
[----:B0-----:R-:W-:-:S04]  /*4fa0*/  IMAD.WIDE.U32 R4, R23, R20, RZ ;  /* 0x0000001417047225 */ /* 0x001fc800078e00ff */
[----:B------:R-:W-:-:S04]  /*4fb0*/  IMAD.WIDE.U32 R14, P0, R17, R21, R4 ;  /* 0x00000015110e7225 */ /* 0x000fc80007800004 */
[----:B------:R-:W-:-:S04]  /*4fc0*/  IMAD.WIDE.U32 R4, R17, R20, RZ ;  /* 0x0000001411047225 */ /* 0x000fc800078e00ff */
[----:B------:R-:W-:Y:S01]  /*4fd0*/  IMAD.X R17, RZ, RZ, RZ, P0 ;  /* 0x000000ffff117224 */ /* 0x000fe200000e06ff */
[----:B------:R-:W-:Y:S01]  /*4fe0*/  IADD3 RZ, P0, R5, R14, RZ ;  /* 0x0000000e05ff7210 */ /* 0x000fe20007f1e0ff */
[----:B------:R-:W-:-:S04]  /*4ff0*/  IMAD.MOV.U32 R16, RZ, RZ, R15 ;  /* 0x000000ffff107224 */ /* 0x000fc800078e000f */
[----:B------:R-:W-:-:S08]  /*5000*/  IMAD.WIDE.U32.X R16, R23, R21, R16, P0 ;  /* 0x0000001517107225 */ /* 0x000fd000000e0410 */
.L_x_103:
[-CC-:B------:R-:W-:Y:S01]  /*5010*/  SHF.R.U64 R22, R16, R6.reuse, R17.reuse ;  /* 0x0000000610167219 */ /* 0x180fe20000001211 */
[----:B------:R-:W3:Y:S01]  /*5020*/  LDC.64 R32, c[0x0][0x640] ;  /* 0x00019000ff207b82 */ /* 0x000ee20000000a00 */
[----:B0-----:R-:W-:Y:S01]  /*5030*/  SHF.R.U32.HI R4, RZ, R6, R17 ;  /* 0x00000006ff047219 */ /* 0x001fe20000011611 */
[----:B--2---:R-:W-:Y:S01]  /*5040*/  IMAD.MOV R27, RZ, RZ, -R27 ;  /* 0x000000ffff1b7224 */ /* 0x004fe200078e0a1b */
[----:B------:R-:W-:Y:S01]  /*5050*/  IADD3 R15, P0, RZ, -R22, RZ ;  /* 0x80000016ff0f7210 */ /* 0x000fe20007f1e0ff */
[----:B------:R-:W-:Y:S01]  /*5060*/  ULDC UR6, c[0x0][0x154] ;  /* 0x0000550000067ab9 */ /* 0x000fe20000000800 */
[----:B------:R-:W-:Y:S02]  /*5070*/  IMAD.MOV.U32 R17, RZ, RZ, 0x1 ;  /* 0x00000001ff117424 */ /* 0x000fe400078e00ff */
[----:B------:R-:W-:Y:S01]  /*5080*/  IMAD R27, R29, R27, R26 ;  /* 0x0000001b1d1b7224 */ /* 0x000fe200078e021a */
[----:B------:R-:W0:Y:S01]  /*5090*/  LDC R14, c[0x0][0x618] ;  /* 0x00018600ff0e7b82 */ /* 0x000e220000000800 */
[----:B------:R-:W-:-:S04]  /*50a0*/  IMAD.X R5, RZ, RZ, ~R4, P0 ;  /* 0x000000ffff057224 */ /* 0x000fc800000e0e04 */
[-C--:B-1----:R-:W-:Y:S02]  /*50b0*/  IMAD R6, R5, R24.reuse, RZ ;  /* 0x0000001805067224 */ /* 0x082fe400078e02ff */
[C---:B------:R-:W-:Y:S01]  /*50c0*/  IMAD.WIDE.U32 R4, R15.reuse, R24, R2 ;  /* 0x000000180f047225 */ /* 0x040fe200078e0002 */
[----:B------:R-:W1:Y:S03]  /*50d0*/  LDC R16, c[0x0][0x608] ;  /* 0x00018200ff107b82 */ /* 0x000e660000000800 */
[----:B------:R-:W-:Y:S01]  /*50e0*/  IMAD R15, R15, R25, R6 ;  /* 0x000000190f0f7224 */ /* 0x000fe200078e0206 */
[----:B------:R-:W-:-:S03]  /*50f0*/  I2FP.F32.U32 R6, R28 ;  /* 0x0000001c00067245 */ /* 0x000fc60000201000 */
[----:B------:R-:W-:Y:S01]  /*5100*/  IMAD.IADD R5, R5, 0x1, R15 ;  /* 0x0000000105057824 */ /* 0x000fe200078e020f */
[----:B------:R-:W2:Y:S01]  /*5110*/  LDC R30, c[0x0][0x658] ;  /* 0x00019600ff1e7b82 */ /* 0x000ea20000000800 */
[----:B---3--:R-:W-:Y:S01]  /*5120*/  ISETP.NE.U32.AND P0, PT, R32, RZ, PT ;  /* 0x000000ff2000720c */ /* 0x008fe20003f05070 */
[----:B------:R-:W-:-:S03]  /*5130*/  IMAD.MOV.U32 R15, RZ, RZ, -0x1 ;  /* 0xffffffffff0f7424 */ /* 0x000fc600078e00ff */
[----:B------:R-:W-:-:S03]  /*5140*/  ISETP.NE.AND.EX P0, PT, R33, RZ, PT, P0 ;  /* 0x000000ff2100720c */ /* 0x000fc60003f05300 */
[----:B------:R-:W3:Y:S01]  /*5150*/  LDC R25, c[0x0][0x148] ;  /* 0x00005200ff197b82 */ /* 0x000ee20000000800 */
[-CC-:B0-----:R-:W-:Y:S02]  /*5160*/  SHF.R.U64 R20, R4, R14.reuse, R5.reuse ;  /* 0x0000000e04147219 */ /* 0x181fe40000001205 */
[----:B------:R-:W-:Y:S01]  /*5170*/  SHF.R.U32.HI R5, RZ, R14, R5 ;  /* 0x0000000eff057219 */ /* 0x000fe20000011605 */
[----:B------:R-:W-:-:S04]  /*5180*/  FMUL R14, R6, UR6 ;  /* 0x00000006060e7c20 */ /* 0x000fc80008400000 */
[----:B------:R-:W0:Y:S01]  /*5190*/  LDC R26, c[0x0][0x600] ;  /* 0x00018000ff1a7b82 */ /* 0x000e220000000800 */
[----:B------:R4:W0:Y:S01]  /*51a0*/  F2I.U32.TRUNC.NTZ R23, R14 ;  /* 0x0000000e00177305 */ /* 0x000822000020f000 */
[-CC-:B-1----:R-:W-:Y:S02]  /*51b0*/  SHF.R.U64 R6, R20, R16.reuse, R5.reuse ;  /* 0x0000001014067219 */ /* 0x182fe40000001205 */
[----:B------:R-:W-:-:S04]  /*51c0*/  SHF.R.U32.HI R5, RZ, R16, R5 ;  /* 0x00000010ff057219 */ /* 0x000fc80000011605 */
[----:B------:R-:W1:Y:S01]  /*51d0*/  LDC R31, c[0x0][0x648] ;  /* 0x00019200ff1f7b82 */ /* 0x000e620000000800 */
[-CC-:B--2---:R-:W-:Y:S02]  /*51e0*/  SHF.R.U64 R24, R6, R30.reuse, R5.reuse ;  /* 0x0000001e06187219 */ /* 0x184fe40000001205 */
[-C--:B------:R-:W-:Y:S02]  /*51f0*/  SHF.L.U32 R15, R15, R30.reuse, RZ ;  /* 0x0000001e0f0f7219 */ /* 0x080fe400000006ff */
[-C--:B------:R-:W-:Y:S01]  /*5200*/  SHF.R.U32.HI R5, RZ, R30.reuse, R5 ;  /* 0x0000001eff057219 */ /* 0x080fe20000011605 */
[----:B------:R-:W-:Y:S01]  /*5210*/  IMAD.MOV.U32 R4, RZ, RZ, R24 ;  /* 0x000000ffff047224 */ /* 0x000fe200078e0018 */
[----:B------:R-:W-:Y:S01]  /*5220*/  SHF.L.U32 R30, R17, R30, RZ ;  /* 0x0000001e111e7219 */ /* 0x000fe200000006ff */
[----:B------:R-:W2:Y:S01]  /*5230*/  LDC R34, c[0x0][0x638] ;  /* 0x00018e00ff227b82 */ /* 0x000ea20000000800 */
[----:B------:R-:W-:-:S07]  /*5240*/  LOP3.LUT R29, RZ, R15, RZ, 0x33, !PT ;  /* 0x0000000fff1d7212 */ /* 0x000fce00078e33ff */
[----:B------:R-:W0:Y:S01]  /*5250*/  LDC R35, c[0x0][0x610] ;  /* 0x00018400ff237b82 */ /* 0x000e220000000800 */
        /* <DEDUP_REMOVED lines=11> */
.L_x_104:
[----:B-1----:R-:W-:Y:S01]  /*5310*/  SHF.R.U64 R4, R4, R31, R5 ;  /* 0x0000001f04047219 */ /* 0x002fe20000001205 */
[----:B0-----:R-:W-:Y:S01]  /*5320*/  VIADD R17, R26, 0xffffffff ;  /* 0xffffffff1a117836 */ /* 0x001fe20000000000 */
[----:B------:R-:W-:Y:S01]  /*5330*/  LOP3.LUT R15, R6, R29, RZ, 0xc0, !PT ;  /* 0x0000001d060f7212 */ /* 0x000fe200078ec0ff */
[----:B------:R-:W-:Y:S02]  /*5340*/  IMAD.MOV R23, RZ, RZ, -R23 ;  /* 0x000000ffff177224 */ /* 0x000fe400078e0a17 */
[----:B------:R-:W-:Y:S02]  /*5350*/  IMAD.MOV R5, RZ, RZ, -R4 ;  /* 0x000000ffff057224 */ /* 0x000fe400078e0a04 */
[----:B------:R-:W-:Y:S01]  /*5360*/  IMAD R6, R30, R4, R15 ;  /* 0x000000041e067224 */ /* 0x000fe200078e020f */
[----:B------:R-:W-:Y:S01]  /*5370*/  LOP3.LUT R15, R20, R17, RZ, 0xc0, !PT ;  /* 0x00000011140f7212 */ /* 0x000fe200078ec0ff */
[----:B---3--:R-:W-:Y:S02]  /*5380*/  @P4 IMAD R27, R25, R23, R28 ;  /* 0x00000017191b4224 */ /* 0x008fe400078e021c */
[----:B--2---:R-:W-:-:S02]  /*5390*/  IMAD R4, R5, R34, R24 ;  /* 0x0000002205047224 */ /* 0x004fc400078e0218 */
[----:B------:R-:W-:Y:S02]  /*53a0*/  IMAD R6, R6, R35, R27 ;  /* 0x0000002306067224 */ /* 0x000fe400078e021b */
[----:B------:R-:W-:Y:S02]  /*53b0*/  IMAD R5, R4, R26, R15 ;  /* 0x0000001a04057224 */ /* 0x000fe400078e020f */
[----:B------:R-:W-:-:S03]  /*53c0*/  IMAD.MOV.U32 R14, RZ, RZ, 0x1 ;  /* 0x00000001ff0e7424 */ /* 0x000fc600078e00ff */
[----:B------:R-:W-:Y:S02]  /*53d0*/  SEL R4, R5, R6, !P4 ;  /* 0x0000000605047207 */ /* 0x000fe40006000000 */
[----:B------:R-:W-:Y:S01]  /*53e0*/  SEL R6, R6, R5, !P4 ;  /* 0x0000000506067207 */ /* 0x000fe20006000000 */
[----:B------:R-:W-:-:S07]  /*53f0*/  IMAD.MOV.U32 R5, RZ, RZ, R22 ;  /* 0x000000ffff057224 */ /* 0x000fce00078e0016 */
.L_x_102:
[----:B------:R-:W-:Y:S02]  /*5400*/  LOP3.LUT P0, RZ, R14, 0xff, RZ, 0xc0, !PT ;  /* 0x000000ff0eff7812 */ /* 0x000fe4000780c0ff */
[----:B------:R-:W-:-:S11]  /*5410*/  LOP3.LUT R87, R87, 0x1, RZ, 0x3c, !PT ;  /* 0x0000000157577812 */ /* 0x000fd600078e3cff */
[----:B------:R-:W-:Y:S05]  /*5420*/  @P0 BRA `(.L_x_105) ;  /* 0xffffffc000140947 */ /* 0x000fea000383ffff */
[----:B------:R-:W-:Y:S05]  /*5430*/  EXIT ;  /* 0x000000000000794d */ /* 0x000fea0003800000 */
.L_x_13:
[----:B------:R-:W-:-:S08]  /*5440*/  ISETP.NE.AND P0, PT, R20, RZ, PT ;  /* 0x000000ff1400720c */ /* 0x000fd00003f05270 */
[----:B-----5:R-:W0:-:S00]  /*5450*/  USETMAXREG.DEALLOC.CTAPOOL 0x28 ;  /* 0x00000028000079c8 */ /* 0x020e0000080e0500 */
[----:B------:R-:W-:Y:S05]  /*5460*/  @P0 EXIT ;  /* 0x000000000000094d */ /* 0x000fea0003800000 */
[----:B0-----:R-:W-:Y:S01]  /*5470*/  LOP3.LUT P0, RZ, R16, 0xff, RZ, 0xc0, !PT ;  /* 0x000000ff10ff7812 */ /* 0x001fe2000780c0ff */
[----:B------:R-:W-:Y:S02]  /*5480*/  IMAD.MOV.U32 R12, RZ, RZ, 0x1 ;  /* 0x00000001ff0c7424 */ /* 0x000fe400078e00ff */
[----:B------:R-:W-:-:S10]  /*5490*/  IMAD.MOV.U32 R15, RZ, RZ, RZ ;  /* 0x000000ffff0f7224 */ /* 0x000fd400078e00ff */
[----:B------:R-:W-:Y:S05]  /*54a0*/  @!P0 BRA `(.L_x_106) ;  /* 0x0000000c00008947 */ /* 0x000fea0003800000 */
[----:B------:R-:W-:Y:S01]  /*54b0*/  LOP3.LUT P0, RZ, R11, 0x1f, RZ, 0xc0, !PT ;  /* 0x0000001f0bff7812 */ /* 0x000fe2000780c0ff */
[----:B------:R-:W-:Y:S01]  /*54c0*/  ULDC UR5, c[0x0][0x658] ;  /* 0x0001960000057ab9 */ /* 0x000fe20000000800 */
[----:B------:R-:W-:Y:S01]  /*54d0*/  UMOV UR6, 0xffffffff ;  /* 0xffffffff00067882 */ /* 0x000fe20000000000 */
[----:B------:R-:W-:Y:S01]  /*54e0*/  BSSY B0, `(.L_x_106) ;  /* 0x00000bc000007945 */ /* 0x000fe20003800000 */
[----:B------:R-:W-:Y:S01]  /*54f0*/  USHF.L.U32 UR6, UR6, UR5, URZ ;  /* 0x0000000506067299 */ /* 0x000fe2000800063f */
[C---:B------:R-:W-:Y:S01]  /*5500*/  ISETP.NE.AND P2, PT, R10.reuse, RZ, PT ;  /* 0x000000ff0a00720c */ /* 0x040fe20003f45270 */
[----:B------:R-:W-:Y:S01]  /*5510*/  IMAD.MOV.U32 R14, RZ, RZ, 0x1 ;  /* 0x00000001ff0e7424 */ /* 0x000fe200078e00ff */
[----:B------:R-:W-:Y:S01]  /*5520*/  ISETP.NE.OR P0, PT, R10, RZ, !P0 ;  /* 0x000000ff0a00720c */ /* 0x000fe20004705670 */
[----:B------:R-:W-:Y:S01]  /*5530*/  IMAD.MOV.U32 R12, RZ, RZ, 0x1 ;  /* 0x00000001ff0c7424 */ /* 0x000fe200078e00ff */
[----:B------:R-:W-:Y:S01]  /*5540*/  LOP3.LUT R13, R7, 0x2, RZ, 0xfc, !PT ;  /* 0x00000002070d7812 */ /* 0x000fe200078efcff */
[----:B------:R-:W-:Y:S01]  /*5550*/  IMAD.MOV.U32 R15, RZ, RZ, RZ ;  /* 0x000000ffff0f7224 */ /* 0x000fe200078e00ff */
[----:B------:R-:W-:Y:S01]  /*5560*/  ULDC UR4, c[0x0][0x600] ;  /* 0x0001800000047ab9 */ /* 0x000fe20000000800 */
[----:B------:R-:W-:Y:S01]  /*5570*/  UMOV UR7, 0x1 ;  /* 0x0000000100077882 */ /* 0x000fe20000000000 */
[----:B------:R-:W-:-:S02]  /*5580*/  UIADD3 UR22, UR13, 0x1, URZ ;  /* 0x000000010d167890 */ /* 0x000fc4000fffe03f */
[----:B------:R-:W-:Y:S02]  /*5590*/  UIADD3 UR16, UR4, -0x1, URZ ;  /* 0xffffffff04107890 */ /* 0x000fe4000fffe03f */
[----:B------:R-:W-:Y:S02]  /*55a0*/  USHF.L.U32 UR18, UR7, UR5, URZ ;  /* 0x0000000507127299 */ /* 0x000fe4000800063f */
[----:B------:R-:W-:Y:S01]  /*55b0*/  ULOP3.LUT UR17, URZ, UR6, URZ, 0x33, !UPT ;  /* 0x000000063f117292 */ /* 0x000fe2000f8e333f */
[----:B------:R-:W-:-:S11]  /*55c0*/  ULDC.64 UR20, c[0x0][0x198] ;  /* 0x0000660000147ab9 */ /* 0x000fd60000000a00 */
.L_x_118:
[----:B------:R-:W-:-:S03]  /*55d0*/  UMOV UR4, 0xffffffff ;  /* 0xffffffff00047882 */ /* 0x000fc60000000000 */
[----:B------:R-:W-:Y:S05]  /*55e0*/  BRA.DIV UR4, `(.L_x_107) ;  /* 0x0000000e04f47947 */ /* 0x000fea000b800000 */
[----:B------:R-:W-:-:S13]  /*55f0*/  ELECT P1, URZ, PT ;  /* 0x00000000003f782f */ /* 0x000fda0003820000 */
.L_x_132:
[----:B------:R-:W0:Y:S01]  /*5600*/  LDC R10, c[0x0][0x28c] ;  /* 0x0000a300ff0a7b82 */ /* 0x000e220000000800 */
[----:B------:R-:W-:Y:S01]  /*5610*/  BSSY B1, `(.L_x_108) ;  /* 0x0000035000017945 */ /* 0x000fe20003800000 */
[----:B0-----:R-:W-:-:S13]  /*5620*/  ISETP.LT.OR P1, PT, R10, 0x1, !P1 ;  /* 0x000000010a00780c */ /* 0x001fda0004f21670 */
[----:B------:R-:W-:Y:S05]  /*5630*/  @P1 BRA `(.L_x_109) ;  /* 0x0000000000c81947 */ /* 0x000fea0003800000 */
[----:B------:R-:W-:Y:S02]  /*5640*/  IMAD.SHL.U32 R16, R4, 0x40, RZ ;  /* 0x0000004004107824 */ /* 0x000fe400078e00ff */
[----:B------:R-:W-:Y:S02]  /*5650*/  IMAD.SHL.U32 R17, R6, 0x40, RZ ;  /* 0x0000004006117824 */ /* 0x000fe400078e00ff */
[----:B------:R-:W-:Y:S02]  /*5660*/  IMAD.MOV.U32 R18, RZ, RZ, RZ ;  /* 0x000000ffff127224 */ /* 0x000fe400078e00ff */
[----:B------:R-:W-:Y:S02]  /*5670*/  IMAD.U32 R20, RZ, RZ, UR22 ;  /* 0x00000016ff147e24 */ /* 0x000fe4000f8e00ff */
[----:B------:R-:W-:Y:S02]  /*5680*/  IMAD.MOV.U32 R4, RZ, RZ, R12 ;  /* 0x000000ffff047224 */ /* 0x000fe400078e000c */
[----:B------:R-:W-:-:S07]  /*5690*/  IMAD.MOV.U32 R6, RZ, RZ, R15 ;  /* 0x000000ffff067224 */ /* 0x000fce00078e000f */
.L_x_113:
[----:B------:R-:W0:Y:S01]  /*56a0*/  S2R R11, SR_CgaCtaId ;  /* 0x00000000000b7919 */ /* 0x000e220000008800 */
[----:B------:R-:W-:-:S04]  /*56b0*/  MOV R10, 0x400 ;  /* 0x00000400000a7802 */ /* 0x000fc80000000f00 */
[----:B0-----:R-:W-:Y:S02]  /*56c0*/  LEA R21, R11, R10, 0x18 ;  /* 0x0000000a0b157211 */ /* 0x001fe400078ec0ff */
[----:B------:R-:W-:Y:S01]  /*56d0*/  SHF.L.U32 R10, R4, 0x1f, RZ ;  /* 0x0000001f040a7819 */ /* 0x000fe200000006ff */
[----:B------:R-:W0:Y:S02]  /*56e0*/  @!P2 LDC R11, c[0x0][0x500] ;  /* 0x00014000ff0bab82 */ /* 0x000e240000000800 */
[----:B------:R-:W-:-:S04]  /*56f0*/  IMAD R19, R6, 0x8, R21 ;  /* 0x0000000806137824 */ /* 0x000fc800078e0215 */
[----:B------:R-:W1:Y:S02]  /*5700*/  SYNCS.PHASECHK.TRANS64.TRYWAIT P1, [R19+URZ+0x28], R10 ;  /* 0x0000280a130075a7 */ /* 0x000e64000802017f */
[----:B-1----:R-:W-:Y:S05]  /*5710*/  @!P1 BRA `(.L_x_110) ;  /* 0x0000000c00c89947 */ /* 0x002fea0003800000 */
.L_x_133:
[----:B-1----:R-:W-:Y:S01]  /*5720*/  PRMT R10, R13, 0x9910, RZ ;  /* 0x000099100d0a7816 */ /* 0x002fe200000000ff */
[----:B0-----:R0:W-:Y:S03]  /*5730*/  @!P2 SYNCS.ARRIVE.TRANS64 RZ, [R19+URZ], R11 ;  /* 0x0000000b13ffa9a7 */ /* 0x0011e6000800003f */
[----:B------:R-:W-:-:S13]  /*5740*/  ISETP.NE.AND P1, PT, R10, 0x2, PT ;  /* 0x000000020a00780c */ /* 0x000fda0003f25270 */
[----:B0-----:R-:W-:Y:S05]  /*5750*/  @P1 BRA `(.L_x_111) ;  /* 0x0000000000041947 */ /* 0x001fea0003800000 */
[----:B------:R-:W-:Y:S01]  /*5760*/  BPT.TRAP 0x1 ;  /* 0x000000040000795c */ /* 0x000fe20000300000 */
.L_x_111:
[----:B------:R-:W-:Y:S05]  /*5770*/  @P0 BRA `(.L_x_112) ;  /* 0x0000000000040947 */ /* 0x000fea0003800000 */
[----:B------:R-:W-:Y:S01]  /*5780*/  BPT.TRAP 0x1 ;  /* 0x000000040000795c */ /* 0x000fe20000300000 */
.L_x_112:
[----:B------:R-:W-:Y:S01]  /*5790*/  IMAD R21, R6, 0x800, R21 ;  /* 0x0000080006157824 */ /* 0x000fe200078e0215 */
[----:B------:R-:W-:Y:S01]  /*57a0*/  R2UR UR9, R19 ;  /* 0x00000000130972ca */ /* 0x000fe200000e0000 */
[----:B------:R-:W-:Y:S01]  /*57b0*/  VIADD R20, R20, 0xffffffff ;  /* 0xffffffff14147836 */ /* 0x000fe20000000000 */
[----:B------:R-:W-:Y:S01]  /*57c0*/  UIADD3 UR4, UP0, UR20, 0xf0, URZ ;  /* 0x000000f014047890 */ /* 0x000fe2000ff1e03f */
[----:B------:R-:W-:Y:S01]  /*57d0*/  R2UR UR11, R17 ;  /* 0x00000000110b72ca */ /* 0x000fe200000e0000 */
[----:B------:R-:W-:Y:S01]  /*57e0*/  UIADD3 UR24, UP1, UR20, 0x1f0, URZ ;  /* 0x000001f014187890 */ /* 0x000fe2000ff3e03f */
[----:B------:R-:W-:Y:S01]  /*57f0*/  R2UR UR8, R21 ;  /* 0x00000000150872ca */ /* 0x000fe200000e0000 */
[----:B------:R-:W-:Y:S01]  /*5800*/  UIADD3.X UR5, URZ, UR21, URZ, UP0, !UPT ;  /* 0x000000153f057290 */ /* 0x000fe200087fe43f */
[----:B------:R-:W-:Y:S01]  /*5810*/  R2UR UR10, R18 ;  /* 0x00000000120a72ca */ /* 0x000fe200000e0000 */
[----:B------:R-:W-:Y:S01]  /*5820*/  VIADD R6, R6, 0x1 ;  /* 0x0000000106067836 */ /* 0x000fe20000000000 */
[----:B------:R-:W-:Y:S01]  /*5830*/  R2UR UR12, R5 ;  /* 0x00000000050c72ca */ /* 0x000fe200000e0000 */
[----:B------:R-:W-:Y:S01]  /*5840*/  UIADD3.X UR25, URZ, UR21, URZ, UP1, !UPT ;  /* 0x000000153f197290 */ /* 0x000fe20008ffe43f */
[----:B------:R-:W-:Y:S01]  /*5850*/  R2UR UR19, R16 ;  /* 0x00000000101372ca */ /* 0x000fe200000e0000 */
[----:B------:R-:W-:Y:S01]  /*5860*/  UMOV UR6, 0x0 ;  /* 0x0000000000067882 */ /* 0x000fe20000000000 */
[----:B------:R-:W-:Y:S01]  /*5870*/  ISETP.GT.AND P3, PT, R20, 0x1, PT ;  /* 0x000000011400780c */ /* 0x000fe20003f64270 */
[----:B------:R-:W-:Y:S01]  /*5880*/  UMOV UR7, 0x10000000 ;  /* 0x1000000000077882 */ /* 0x000fe20000000000 */
[----:B------:R-:W-:Y:S01]  /*5890*/  ISETP.NE.AND P1, PT, R6, 0x5, PT ;  /* 0x000000050600780c */ /* 0x000fe20003f25270 */
[----:B------:R-:W-:-:S02]  /*58a0*/  VIADD R18, R18, 0x20 ;  /* 0x0000002012127836 */ /* 0x000fc40000000000 */
[----:B------:R-:W-:Y:S01]  /*58b0*/  UIADD3 UR14, UR8, 0x180, URZ ;  /* 0x00000180080e7890 */ /* 0x000fe2000fffe03f */
[----:B------:R-:W-:Y:S01]  /*58c0*/  SEL R11, RZ, 0x1, P1 ;  /* 0x00000001ff0b7807 */ /* 0x000fe20000800000 */
[----:B------:R-:W-:Y:S01]  /*58d0*/  UIADD3 UR15, UR8, 0x2980, URZ ;  /* 0x00002980080f7890 */ /* 0x000fe2000fffe03f */
[----:B------:R-:W-:Y:S02]  /*58e0*/  SEL R6, R6, RZ, P1 ;  /* 0x000000ff06067207 */ /* 0x000fe40000800000 */
[----:B------:R-:W-:Y:S02]  /*58f0*/  LOP3.LUT R4, R4, R11, RZ, 0x3c, !PT ;  /* 0x0000000b04047212 */ /* 0x000fe400078e3cff */
[----:B------:R-:W-:Y:S02]  /*5900*/  UMOV UR8, UR14 ;  /* 0x0000000e00087c82 */ /* 0x000fe40008000000 */
[----:B------:R0:W-:Y:S02]  /*5910*/  UTMALDG.3D [UR8], [UR4], desc[UR6] ;  /* 0x00000608040075b4 */ /* 0x0001e40008011000 */
[----:B0-----:R-:W-:Y:S01]  /*5920*/  UMOV UR8, UR15 ;  /* 0x0000000f00087c82 */ /* 0x001fe20008000000 */
[----:B------:R-:W-:-:S02]  /*5930*/  UMOV UR11, UR19 ;  /* 0x00000013000b7c82 */ /* 0x000fc40008000000 */
[----:B------:R0:W-:Y:S02]  /*5940*/  UTMALDG.3D [UR8], [UR24], desc[UR6] ;  /* 0x00000608180075b4 */ /* 0x0001e40008011000 */
[----:B0-----:R-:W-:Y:S05]  /*5950*/  @P3 BRA `(.L_x_113) ;  /* 0xfffffffc00503947 */ /* 0x001fea000383ffff */
.L_x_109:
[----:B------:R-:W-:Y:S05]  /*5960*/  BSYNC B1 ;  /* 0x0000000000017941 */ /* 0x000fea0003800000 */
.L_x_108:
[----:B------:R-:W-:Y:S01]  /*5970*/  LOP3.LUT P5, RZ, R14, 0xff, RZ, 0xc0, !PT ;  /* 0x000000ff0eff7812 */ /* 0x000fe200078ac0ff */
[----:B------:R-:W-:Y:S01]  /*5980*/  VIADD R6, R15, UR13 ;  /* 0x0000000d0f067c36 */ /* 0x000fe20008000000 */
[----:B------:R-:W-:Y:S01]  /*5990*/  ULDC.64 UR4, c[0x0][0x650] ;  /* 0x0001940000047ab9 */ /* 0x000fe20000000a00 */
[----:B------:R-:W-:Y:S01]  /*59a0*/  IMAD.U32 R11, RZ, RZ, UR13 ;  /* 0x0000000dff0b7e24 */ /* 0x000fe2000f8e00ff */
[----:B------:R-:W-:Y:S01]  /*59b0*/  UISETP.GE.U32.AND UP0, UPT, UR13, 0x5, UPT ;  /* 0x000000050d00788c */ /* 0x000fe2000bf06070 */
[----:B------:R-:W-:Y:S01]  /*59c0*/  BSSY B1, `(.L_x_114) ;  /* 0x000006b000017945 */ /* 0x000fe20003800000 */
[----:B------:R-:W-:Y:S02]  /*59d0*/  ISETP.GT.U32.AND P1, PT, R6, 0x4, PT ;  /* 0x000000040600780c */ /* 0x000fe40003f24070 */
[----:B------:R-:W-:Y:S02]  /*59e0*/  PRMT R14, RZ, 0x7610, R14 ;  /* 0x00007610ff0e7816 */ /* 0x000fe4000000000e */
[----:B------:R-:W-:-:S02]  /*59f0*/  ISETP.LT.U32.AND P1, PT, R11, 0x5, P1 ;  /* 0x000000050b00780c */ /* 0x000fc40000f21070 */
[----:B------:R-:W-:Y:S01]  /*5a00*/  PLOP3.LUT P3, PT, PT, PT, UP0, 0x80, 0x0 ;  /* 0x000000000000781c */ /* 0x000fe20003f6f008 */
[----:B------:R-:W0:Y:S01]  /*5a10*/  @P5 S2R R5, SR_CgaCtaId ;  /* 0x0000000000055919 */ /* 0x000e220000008800 */
[----:B------:R-:W-:-:S04]  /*5a20*/  @P5 MOV R4, 0x400 ;  /* 0x0000040000045802 */ /* 0x000fc80000000f00 */
[----:B0-----:R-:W-:Y:S01]  /*5a30*/  @P5 LEA R10, R5, R4, 0x18 ;  /* 0x00000004050a5211 */ /* 0x001fe200078ec0ff */
[----:B------:R-:W-:-:S03]  /*5a40*/  IMAD.WIDE.U32 R4, R6, -0x33333333, RZ ;  /* 0xcccccccd06047825 */ /* 0x000fc600078e00ff */
[----:B------:R0:W-:Y:S01]  /*5a50*/  @P5 SYNCS.ARRIVE.TRANS64.A1T0 RZ, [R10+URZ+0x88], RZ ;  /* 0x000088ff0aff59a7 */ /* 0x0001e2000810003f */
[----:B------:R-:W-:Y:S01]  /*5a60*/  IADD3 R2, P5, R2, R8, RZ ;  /* 0x0000000802027210 */ /* 0x000fe20007fbe0ff */
[----:B------:R-:W-:Y:S01]  /*5a70*/  IMAD.MOV.U32 R4, RZ, RZ, -0x1 ;  /* 0xffffffffff047424 */ /* 0x000fe200078e00ff */
[----:B------:R-:W-:Y:S02]  /*5a80*/  SHF.R.U32.HI R11, RZ, 0x2, R5 ;  /* 0x00000002ff0b7819 */ /* 0x000fe40000011605 */
[----:B------:R-:W-:Y:S01]  /*5a90*/  SEL R5, RZ, 0x1, !P1 ;  /* 0x00000001ff057807 */ /* 0x000fe20004800000 */
[----:B------:R-:W-:Y:S01]  /*5aa0*/  IMAD.X R3, R3, 0x1, R0, P5 ;  /* 0x0000000103037824 */ /* 0x000fe200028e0600 */
[----:B------:R-:W-:Y:S01]  /*5ab0*/  ISETP.GE.U32.AND P1, PT, R2, UR4, PT ;  /* 0x0000000402007c0c */ /* 0x000fe2000bf26070 */
[----:B------:R-:W-:Y:S01]  /*5ac0*/  IMAD R15, R11, -0x5, R6 ;  /* 0xfffffffb0b0f7824 */ /* 0x000fe200078e0206 */
[----:B------:R-:W-:Y:S01]  /*5ad0*/  LOP3.LUT R12, R12, R5, RZ, 0x3c, !PT ;  /* 0x000000050c0c7212 */ /* 0x000fe200078e3cff */
[----:B------:R-:W-:Y:S01]  /*5ae0*/  IMAD.MOV.U32 R6, RZ, RZ, -0x1 ;  /* 0xffffffffff067424 */ /* 0x000fe200078e00ff */
[----:B------:R-:W-:Y:S01]  /*5af0*/  ISETP.GE.U32.AND.EX P1, PT, R3, UR5, PT, P1 ;  /* 0x0000000503007c0c */ /* 0x000fe2000bf26110 */
[----:B------:R-:W-:Y:S01]  /*5b00*/  IMAD.MOV.U32 R5, RZ, RZ, -0x1 ;  /* 0xffffffffff057424 */ /* 0x000fe200078e00ff */
[----:B------:R-:W-:-:S02]  /*5b10*/  @P3 LOP3.LUT R12, R12, 0x1, R11, 0x78, !PT ;  /* 0x000000010c0c3812 */ /* 0x000fc400078e780b */
[----:B0-----:R-:W-:-:S09]  /*5b20*/  PRMT R10, RZ, 0x7610, R10 ;  /* 0x00007610ff0a7816 */ /* 0x001fd2000000000a */
[----:B------:R-:W-:Y:S05]  /*5b30*/  @P1 BRA `(.L_x_115) ;  /* 0x00000004004c1947 */ /* 0x000fea0003800000 */
[----:B------:R-:W0:Y:S01]  /*5b40*/  S2R R17, SR_CTAID.X ;  /* 0x0000000000117919 */ /* 0x000e220000002500 */
[----:B------:R-:W-:Y:S01]  /*5b50*/  ULDC.64 UR4, c[0x0][0x628] ;  /* 0x00018a0000047ab9 */ /* 0x000fe20000000a00 */
[----:B------:R-:W1:Y:S01]  /*5b60*/  LDC R18, c[0x0][0x144] ;  /* 0x00005100ff127b82 */ /* 0x000e620000000800 */
[----:B------:R-:W-:Y:S01]  /*5b70*/  ISETP.NE.U32.AND P1, PT, RZ, UR4, PT ;  /* 0x00000004ff007c0c */ /* 0x000fe2000bf25070 */
[----:B------:R-:W2:Y:S01]  /*5b80*/  S2R R6, SR_CTAID.Y ;  /* 0x0000000000067919 */ /* 0x000ea20000002600 */
[----:B------:R-:W-:Y:S01]  /*5b90*/  ULDC UR6, c[0x0][0x150] ;  /* 0x0000540000067ab9 */ /* 0x000fe20000000800 */
[----:B------:R-:W-:Y:S01]  /*5ba0*/  ULDC UR7, c[0x0][0x630] ;  /* 0x00018c0000077ab9 */ /* 0x000fe20000000800 */
[----:B------:R-:W-:Y:S01]  /*5bb0*/  ISETP.NE.AND.EX P1, PT, RZ, UR5, PT, P1 ;  /* 0x00000005ff007c0c */ /* 0x000fe2000bf25310 */
[----:B------:R-:W-:Y:S01]  /*5bc0*/  IMAD.MOV.U32 R4, RZ, RZ, R2 ;  /* 0x000000ffff047224 */ /* 0x000fe200078e0002 */
[----:B0-----:R-:W-:-:S05]  /*5bd0*/  I2FP.F32.U32 R5, R17 ;  /* 0x0000001100057245 */ /* 0x001fca0000201000 */
[----:B------:R-:W-:Y:S01]  /*5be0*/  FMUL R20, R5, UR6 ;  /* 0x0000000605147c20 */ /* 0x000fe20008400000 */
[----:B------:R-:W-:-:S05]  /*5bf0*/  IMAD.MOV.U32 R5, RZ, RZ, R3 ;  /* 0x000000ffff057224 */ /* 0x000fca00078e0003 */
[----:B--2---:R-:W-:Y:S05]  /*5c00*/  @!P1 BRA `(.L_x_116) ;  /* 0x0000000000289947 */ /* 0x004fea0003800000 */
[----:B------:R-:W-:Y:S02]  /*5c10*/  ULDC UR6, c[0x0][0x634] ;  /* 0x00018d0000067ab9 */ /* 0x000fe40000000800 */
[----:B------:R-:W-:-:S05]  /*5c20*/  IADD3 R5, P1, R2, UR6, RZ ;  /* 0x0000000602057c10 */ /* 0x000fca000ff3e0ff */
[----:B------:R-:W-:-:S04]  /*5c30*/  IMAD.X R19, RZ, RZ, R3, P1 ;  /* 0x000000ffff137224 */ /* 0x000fc800008e0603 */
[----:B------:R-:W-:-:S04]  /*5c40*/  IMAD.WIDE.U32 R10, R19, UR4, RZ ;  /* 0x00000004130a7c25 */ /* 0x000fc8000f8e00ff */
[----:B------:R-:W-:-:S04]  /*5c50*/  IMAD.WIDE.U32 R10, P1, R5, UR5, R10 ;  /* 0x00000005050a7c25 */ /* 0x000fc8000f82000a */
[----:B------:R-:W-:-:S04]  /*5c60*/  IMAD.WIDE.U32 R4, R5, UR4, RZ ;  /* 0x0000000405047c25 */ /* 0x000fc8000f8e00ff */
[----:B------:R-:W-:Y:S01]  /*5c70*/  IMAD.MOV.U32 R4, RZ, RZ, R11 ;  /* 0x000000ffff047224 */ /* 0x000fe200078e000b */
[----:B------:R-:W-:Y:S01]  /*5c80*/  IADD3 RZ, P3, R5, R10, RZ ;  /* 0x0000000a05ff7210 */ /* 0x000fe20007f7e0ff */
[----:B------:R-:W-:-:S04]  /*5c90*/  IMAD.X R5, RZ, RZ, RZ, P1 ;  /* 0x000000ffff057224 */ /* 0x000fc800008e06ff */
[----:B------:R-:W-:-:S08]  /*5ca0*/  IMAD.WIDE.U32.X R4, R19, UR5, R4, P3 ;  /* 0x0000000513047c25 */ /* 0x000fd000098e0404 */
.L_x_116:
[--C-:B------:R-:W-:Y:S01]  /*5cb0*/  SHF.R.U64 R16, R4, UR7, R5.reuse ;  /* 0x0000000704107c19 */ /* 0x100fe20008001205 */
[----:B------:R-:W0:Y:S01]  /*5cc0*/  F2I.U32.TRUNC.NTZ R20, R20 ;  /* 0x0000001400147305 */ /* 0x000e22000020f000 */
[----:B------:R-:W-:Y:S01]  /*5cd0*/  SHF.R.U32.HI R4, RZ, UR7, R5 ;  /* 0x00000007ff047c19 */ /* 0x000fe20008011605 */
[----:B------:R-:W-:Y:S01]  /*5ce0*/  ULDC.64 UR4, c[0x0][0x620] ;  /* 0x0001880000047ab9 */ /* 0x000fe20000000a00 */
[----:B------:R-:W-:Y:S01]  /*5cf0*/  IADD3 R11, P1, RZ, -R16, RZ ;  /* 0x80000010ff0b7210 */ /* 0x000fe20007f3e0ff */
[----:B------:R-:W-:Y:S01]  /*5d00*/  ULDC.64 UR6, c[0x0][0x640] ;  /* 0x0001900000067ab9 */ /* 0x000fe20000000a00 */
[----:B------:R-:W2:Y:S03]  /*5d10*/  LDC R21, c[0x0][0x148] ;  /* 0x00005200ff157b82 */ /* 0x000ea60000000800 */
[----:B------:R-:W-:Y:S01]  /*5d20*/  IMAD.X R4, RZ, RZ, ~R4, P1 ;  /* 0x000000ffff047224 */ /* 0x000fe200008e0e04 */
[----:B------:R-:W-:-:S03]  /*5d30*/  ISETP.NE.U32.AND P1, PT, RZ, UR6, PT ;  /* 0x00000006ff007c0c */ /* 0x000fc6000bf25070 */
[----:B------:R-:W-:Y:S01]  /*5d40*/  IMAD R10, R4, UR4, RZ ;  /* 0x00000004040a7c24 */ /* 0x000fe2000f8e02ff */
[----:B------:R-:W-:Y:S01]  /*5d50*/  ISETP.NE.AND.EX P1, PT, RZ, UR7, PT, P1 ;  /* 0x00000007ff007c0c */ /* 0x000fe2000bf25310 */
[----:B------:R-:W-:Y:S01]  /*5d60*/  IMAD.WIDE.U32 R4, R11, UR4, R2 ;  /* 0x000000040b047c25 */ /* 0x000fe2000f8e0002 */
[----:B------:R-:W-:-:S03]  /*5d70*/  ULDC UR4, c[0x0][0x618] ;  /* 0x0001860000047ab9 */ /* 0x000fc60000000800 */
[----:B------:R-:W-:Y:S01]  /*5d80*/  IMAD R11, R11, UR5, R10 ;  /* 0x000000050b0b7c24 */ /* 0x000fe2000f8e020a */
[----:B------:R-:W-:Y:S01]  /*5d90*/  ULDC UR5, c[0x0][0x154] ;  /* 0x0000550000057ab9 */ /* 0x000fe20000000800 */
[----:B0-----:R-:W-:Y:S02]  /*5da0*/  IMAD.MOV R10, RZ, RZ, -R20 ;  /* 0x000000ffff0a7224 */ /* 0x001fe400078e0a14 */
[----:B------:R-:W-:Y:S02]  /*5db0*/  IMAD.IADD R5, R5, 0x1, R11 ;  /* 0x0000000105057824 */ /* 0x000fe400078e020b */
[----:B-1----:R-:W-:Y:S01]  /*5dc0*/  IMAD R17, R18, R10, R17 ;  /* 0x0000000a12117224 */ /* 0x002fe200078e0211 */
[----:B------:R-:W-:Y:S02]  /*5dd0*/  I2FP.F32.U32 R10, R6 ;  /* 0x00000006000a7245 */ /* 0x000fe40000201000 */
[--C-:B------:R-:W-:Y:S02]  /*5de0*/  SHF.R.U64 R18, R4, UR4, R5.reuse ;  /* 0x0000000404127c19 */ /* 0x100fe40008001205 */
[----:B------:R-:W-:Y:S01]  /*5df0*/  SHF.R.U32.HI R5, RZ, UR4, R5 ;  /* 0x00000004ff057c19 */ /* 0x000fe20008011605 */
[----:B------:R-:W-:Y:S01]  /*5e00*/  FMUL R10, R10, UR5 ;  /* 0x000000050a0a7c20 */ /* 0x000fe20008400000 */
[----:B------:R-:W-:-:S02]  /*5e10*/  ULDC UR4, c[0x0][0x608] ;  /* 0x0001820000047ab9 */ /* 0x000fc40000000800 */
[--C-:B------:R-:W-:Y:S01]  /*5e20*/  SHF.R.U64 R20, R18, UR4, R5.reuse ;  /* 0x0000000412147c19 */ /* 0x100fe20008001205 */
[----:B------:R0:W1:Y:S01]  /*5e30*/  F2I.U32.TRUNC.NTZ R22, R10 ;  /* 0x0000000a00167305 */ /* 0x000062000020f000 */
[----:B------:R-:W-:Y:S01]  /*5e40*/  SHF.R.U32.HI R5, RZ, UR4, R5 ;  /* 0x00000004ff057c19 */ /* 0x000fe20008011605 */
[----:B------:R-:W-:-:S03]  /*5e50*/  ULDC UR4, c[0x0][0x658] ;  /* 0x0001960000047ab9 */ /* 0x000fc60000000800 */
[--C-:B------:R-:W-:Y:S02]  /*5e60*/  SHF.R.U64 R19, R20, UR4, R5.reuse ;  /* 0x0000000414137c19 */ /* 0x100fe40008001205 */
[----:B------:R-:W-:-:S03]  /*5e70*/  SHF.R.U32.HI R23, RZ, UR4, R5 ;  /* 0x00000004ff177c19 */ /* 0x000fc60008011605 */
[----:B------:R-:W-:Y:S02]  /*5e80*/  IMAD.MOV.U32 R4, RZ, RZ, R19 ;  /* 0x000000ffff047224 */ /* 0x000fe400078e0013 */
[----:B------:R-:W-:Y:S01]  /*5e90*/  IMAD.MOV.U32 R5, RZ, RZ, R23 ;  /* 0x000000ffff057224 */ /* 0x000fe200078e0017 */
[----:B0-----:R-:W-:Y:S06]  /*5ea0*/  @!P1 BRA `(.L_x_117) ;  /* 0x0000000000289947 */ /* 0x001fec0003800000 */
        /* <DEDUP_REMOVED lines=10> */
.L_x_117:
[----:B------:R-:W-:Y:S01]  /*5f50*/  ULDC UR4, c[0x0][0x648] ;  /* 0x0001920000047ab9 */ /* 0x000fe20000000800 */
[----:B-1----:R-:W-:Y:S01]  /*5f60*/  IMAD.MOV R22, RZ, RZ, -R22 ;  /* 0x000000ffff167224 */ /* 0x002fe200078e0a16 */
[----:B------:R-:W-:Y:S01]  /*5f70*/  SHF.R.U64 R5, R4, UR4, R5 ;  /* 0x0000000404057c19 */ /* 0x000fe20008001205 */
[----:B------:R-:W-:Y:S01]  /*5f80*/  ULDC UR4, c[0x0][0x638] ;  /* 0x00018e0000047ab9 */ /* 0x000fe20000000800 */
[----:B------:R-:W-:Y:S01]  /*5f90*/  LOP3.LUT R4, R20, UR17, RZ, 0xc0, !PT ;  /* 0x0000001114047c12 */ /* 0x000fe2000f8ec0ff */
[----:B--2---:R-:W-:Y:S01]  /*5fa0*/  @P4 IMAD R17, R21, R22, R6 ;  /* 0x0000001615114224 */ /* 0x004fe200078e0206 */
[----:B------:R-:W-:Y:S01]  /*5fb0*/  LOP3.LUT R18, R18, UR16, RZ, 0xc0, !PT ;  /* 0x0000001012127c12 */ /* 0x000fe2000f8ec0ff */
[----:B------:R-:W-:Y:S01]  /*5fc0*/  IMAD.MOV R6, RZ, RZ, -R5 ;  /* 0x000000ffff067224 */ /* 0x000fe200078e0a05 */
[----:B------:R-:W-:Y:S01]  /*5fd0*/  ULDC UR5, c[0x0][0x610] ;  /* 0x0001840000057ab9 */ /* 0x000fe20000000800 */
[----:B------:R-:W-:Y:S02]  /*5fe0*/  IMAD R4, R5, UR18, R4 ;  /* 0x0000001205047c24 */ /* 0x000fe4000f8e0204 */
[----:B------:R-:W-:Y:S01]  /*5ff0*/  IMAD R19, R6, UR4, R19 ;  /* 0x0000000406137c24 */ /* 0x000fe2000f8e0213 */
[----:B------:R-:W-:Y:S01]  /*6000*/  ULDC UR4, c[0x0][0x600] ;  /* 0x0001800000047ab9 */ /* 0x000fe20000000800 */
[----:B------:R-:W-:-:S02]  /*6010*/  IMAD R17, R4, UR5, R17 ;  /* 0x0000000504117c24 */ /* 0x000fc4000f8e0211 */
[----:B------:R-:W-:Y:S02]  /*6020*/  IMAD R6, R19, UR4, R18 ;  /* 0x0000000413067c24 */ /* 0x000fe4000f8e0212 */
[----:B------:R-:W-:Y:S02]  /*6030*/  IMAD.MOV.U32 R10, RZ, RZ, 0x1 ;  /* 0x00000001ff0a7424 */ /* 0x000fe400078e00ff */
[----:B------:R-:W-:Y:S01]  /*6040*/  IMAD.MOV.U32 R5, RZ, RZ, R16 ;  /* 0x000000ffff057224 */ /* 0x000fe200078e0010 */
[----:B------:R-:W-:Y:S02]  /*6050*/  SEL R4, R6, R17, !P4 ;  /* 0x0000001106047207 */ /* 0x000fe40006000000 */
[----:B------:R-:W-:-:S07]  /*6060*/  SEL R6, R17, R6, !P4 ;  /* 0x0000000611067207 */ /* 0x000fce0006000000 */
.L_x_115:
[----:B------:R-:W-:Y:S05]  /*6070*/  BSYNC B1 ;  /* 0x0000000000017941 */ /* 0x000fea0003800000 */
.L_x_114:
[----:B------:R-:W-:-:S13]  /*6080*/  LOP3.LUT P1, RZ, R10, 0xff, RZ, 0xc0, !PT ;  /* 0x000000ff0aff7812 */ /* 0x000fda000782c0ff */
[----:B------:R-:W-:Y:S05]  /*6090*/  @P1 BRA `(.L_x_118) ;  /* 0xfffffff4004c1947 */ /* 0x000fea000383ffff */
[----:B------:R-:W-:Y:S05]  /*60a0*/  BSYNC B0 ;  /* 0x0000000000007941 */ /* 0x000fea0003800000 */
.L_x_106:
[----:B------:R-:W-:-:S03]  /*60b0*/  UMOV UR4, 0xffffffff ;  /* 0xffffffff00047882 */ /* 0x000fc60000000000 */
[----:B------:R-:W-:Y:S05]  /*60c0*/  BRA.DIV UR4, `(.L_x_119) ;  /* 0x0000000604707947 */ /* 0x000fea000b800000 */
[----:B------:R-:W-:-:S13]  /*60d0*/  ELECT P0, URZ, PT ;  /* 0x00000000003f782f */ /* 0x000fda0003800000 */
.L_x_136:
[----:B------:R-:W-:Y:S04]  /*60e0*/  BSSY B0, `(.L_x_120) ;  /* 0x0000034000007945 */ /* 0x000fe80003800000 */
[----:B------:R-:W-:Y:S05]  /*60f0*/  @!P0 BRA `(.L_x_121) ;  /* 0x0000000000c88947 */ /* 0x000fea0003800000 */
[----:B------:R-:W-:-:S04]  /*6100*/  LOP3.LUT R7, R7, 0x2, RZ, 0xfc, !PT ;  /* 0x0000000207077812 */ /* 0x000fc800078efcff */
[----:B------:R-:W-:-:S13]  /*6110*/  ISETP.NE.AND P0, PT, R7, 0x3, PT ;  /* 0x000000030700780c */ /* 0x000fda0003f05270 */
[----:B------:R-:W-:Y:S05]  /*6120*/  @!P0 BRA `(.L_x_122) ;  /* 0x0000000000048947 */ /* 0x000fea0003800000 */
[----:B------:R-:W-:Y:S01]  /*6130*/  BPT.TRAP 0x1 ;  /* 0x000000040000795c */ /* 0x000fe20000300000 */
.L_x_122:
[----:B------:R-:W0:Y:S01]  /*6140*/  S2R R3, SR_CgaCtaId ;  /* 0x0000000000037919 */ /* 0x000e220000008800 */
[----:B------:R-:W-:Y:S02]  /*6150*/  MOV R0, 0x400 ;  /* 0x0000040000007802 */ /* 0x000fe40000000f00 */
[----:B------:R-:W-:Y:S02]  /*6160*/  SHF.L.U32 R2, R12, 0x1f, RZ ;  /* 0x0000001f0c027819 */ /* 0x000fe400000006ff */
[----:B0-----:R-:W-:-:S05]  /*6170*/  LEA R0, R3, R0, 0x18 ;  /* 0x0000000003007211 */ /* 0x001fca00078ec0ff */
[----:B------:R-:W-:-:S04]  /*6180*/  VIADD R0, R0, 0x28 ;  /* 0x0000002800007836 */ /* 0x000fc80000000000 */
[C---:B------:R-:W-:Y:S02]  /*6190*/  IMAD R5, R15.reuse, 0x8, R0 ;  /* 0x000000080f057824 */ /* 0x040fe400078e0200 */
[----:B------:R-:W-:Y:S02]  /*61a0*/  VIADD R15, R15, 0x1 ;  /* 0x000000010f0f7836 */ /* 0x000fe40000000000 */
[----:B------:R-:W0:Y:S03]  /*61b0*/  SYNCS.PHASECHK.TRANS64.TRYWAIT P0, [R5+URZ], R2 ;  /* 0x00000002050075a7 */ /* 0x000e26000800017f */
[----:B------:R-:W-:-:S04]  /*61c0*/  ISETP.NE.AND P1, PT, R15, 0x5, PT ;  /* 0x000000050f00780c */ /* 0x000fc80003f25270 */
[----:B------:R-:W-:Y:S02]  /*61d0*/  SEL R3, RZ, 0x1, P1 ;  /* 0x00000001ff037807 */ /* 0x000fe40000800000 */
[----:B------:R-:W-:Y:S02]  /*61e0*/  SEL R15, R15, RZ, P1 ;  /* 0x000000ff0f0f7207 */ /* 0x000fe40000800000 */
[----:B------:R-:W-:-:S03]  /*61f0*/  LOP3.LUT R12, R12, R3, RZ, 0x3c, !PT ;  /* 0x000000030c0c7212 */ /* 0x000fc600078e3cff */
[----:B------:R-:W-:Y:S01]  /*6200*/  IMAD R7, R15, 0x8, R0 ;  /* 0x000000080f077824 */ /* 0x000fe200078e0200 */
[----:B------:R-:W-:Y:S01]  /*6210*/  SHF.L.U32 R4, R12, 0x1f, RZ ;  /* 0x0000001f0c047819 */ /* 0x000fe200000006ff */
[----:B0-----:R-:W-:Y:S06]  /*6220*/  @!P0 BRA `(.L_x_123) ;  /* 0x00000004003c8947 */ /* 0x001fec0003800000 */
.L_x_137:
[----:B------:R-:W1:Y:S01]  /*6230*/  SYNCS.PHASECHK.TRANS64.TRYWAIT P0, [R7+URZ], R4 ;  /* 0x00000004070075a7 */ /* 0x000e62000800017f */
[----:B0-----:R-:W-:-:S05]  /*6240*/  VIADD R2, R15, 0x1 ;  /* 0x000000010f027836 */ /* 0x001fca0000000000 */
[----:B------:R-:W-:-:S04]  /*6250*/  ISETP.NE.AND P1, PT, R2, 0x5, PT ;  /* 0x000000050200780c */ /* 0x000fc80003f25270 */
[----:B------:R-:W-:Y:S02]  /*6260*/  SEL R3, RZ, 0x1, P1 ;  /* 0x00000001ff037807 */ /* 0x000fe40000800000 */
[----:B------:R-:W-:Y:S02]  /*6270*/  SEL R9, R2, RZ, P1 ;  /* 0x000000ff02097207 */ /* 0x000fe40000800000 */
[----:B------:R-:W-:-:S03]  /*6280*/  LOP3.LUT R12, R12, R3, RZ, 0x3c, !PT ;  /* 0x000000030c0c7212 */ /* 0x000fc600078e3cff */
[----:B------:R-:W-:Y:S01]  /*6290*/  IMAD R8, R9, 0x8, R0 ;  /* 0x0000000809087824 */ /* 0x000fe200078e0200 */
[----:B------:R-:W-:Y:S01]  /*62a0*/  SHF.L.U32 R5, R12, 0x1f, RZ ;  /* 0x0000001f0c057819 */ /* 0x000fe200000006ff */
[----:B-1----:R-:W-:Y:S06]  /*62b0*/  @!P0 BRA `(.L_x_124) ;  /* 0x00000004002c8947 */ /* 0x002fec0003800000 */
.L_x_138:
[----:B------:R-:W1:Y:S01]  /*62c0*/  SYNCS.PHASECHK.TRANS64.TRYWAIT P0, [R8+URZ], R5 ;  /* 0x00000005080075a7 */ /* 0x000e62000800017f */
[----:B------:R-:W-:-:S05]  /*62d0*/  VIADD R2, R9, 0x1 ;  /* 0x0000000109027836 */ /* 0x000fca0000000000 */
[----:B------:R-:W-:-:S04]  /*62e0*/  ISETP.NE.AND P1, PT, R2, 0x5, PT ;  /* 0x000000050200780c */ /* 0x000fc80003f25270 */
[----:B------:R-:W-:Y:S02]  /*62f0*/  SEL R3, RZ, 0x1, P1 ;  /* 0x00000001ff037807 */ /* 0x000fe40000800000 */
[----:B0-----:R-:W-:Y:S02]  /*6300*/  SEL R7, R2, RZ, P1 ;  /* 0x000000ff02077207 */ /* 0x001fe40000800000 */
[----:B------:R-:W-:-:S03]  /*6310*/  LOP3.LUT R9, R12, R3, RZ, 0x3c, !PT ;  /* 0x000000030c097212 */ /* 0x000fc600078e3cff */
[----:B------:R-:W-:Y:S01]  /*6320*/  IMAD R11, R7, 0x8, R0 ;  /* 0x00000008070b7824 */ /* 0x000fe200078e0200 */
[----:B------:R-:W-:Y:S01]  /*6330*/  SHF.L.U32 R6, R9, 0x1f, RZ ;  /* 0x0000001f09067819 */ /* 0x000fe200000006ff */
[----:B-1----:R-:W-:Y:S06]  /*6340*/  @!P0 BRA `(.L_x_125) ;  /* 0x00000004001c8947 */ /* 0x002fec0003800000 */
.L_x_139:
[----:B------:R-:W1:Y:S01]  /*6350*/  SYNCS.PHASECHK.TRANS64.TRYWAIT P0, [R11+URZ], R6 ;  /* 0x000000060b0075a7 */ /* 0x000e62000800017f */
[----:B------:R-:W-:-:S05]  /*6360*/  VIADD R2, R7, 0x1 ;  /* 0x0000000107027836 */ /* 0x000fca0000000000 */
[----:B------:R-:W-:-:S04]  /*6370*/  ISETP.NE.AND P1, PT, R2, 0x5, PT ;  /* 0x000000050200780c */ /* 0x000fc80003f25270 */
[----:B------:R-:W-:Y:S02]  /*6380*/  SEL R4, RZ, 0x1, P1 ;  /* 0x00000001ff047807 */ /* 0x000fe40000800000 */
[----:B------:R-:W-:Y:S02]  /*6390*/  SEL R3, R2, RZ, P1 ;  /* 0x000000ff02037207 */ /* 0x000fe40000800000 */
[----:B------:R-:W-:Y:S01]  /*63a0*/  LOP3.LUT R4, R9, R4, RZ, 0x3c, !PT ;  /* 0x0000000409047212 */ /* 0x000fe200078e3cff */
[----:B-1----:R-:W-:Y:S06]  /*63b0*/  @!P0 BRA `(.L_x_126) ;  /* 0x0000000400148947 */ /* 0x002fec0003800000 */
.L_x_140:
[----:B------:R-:W-:Y:S01]  /*63c0*/  IMAD R3, R3, 0x8, R0 ;  /* 0x0000000803037824 */ /* 0x000fe200078e0200 */
[----:B------:R-:W-:-:S07]  /*63d0*/  SHF.L.U32 R0, R4, 0x1f, RZ ;  /* 0x0000001f04007819 */ /* 0x000fce00000006ff */
.L_x_127:
[----:B--2---:R2:W3:Y:S02]  /*63e0*/  SYNCS.PHASECHK.TRANS64.TRYWAIT P0, [R3+URZ], R0 ;  /* 0x00000000030075a7 */ /* 0x0044e4000800017f */
[----:B---3--:R-:W-:Y:S05]  /*63f0*/  @!P0 NANOSLEEP.SYNCS 0x989680 ;  /* 0x009896800000895d */ /* 0x008fea0003900000 */
[----:B------:R-:W3:Y:S02]  /*6400*/  @!P0 SYNCS.PHASECHK.TRANS64 P0, [R3+URZ], R0 ;  /* 0x00000000030085a7 */ /* 0x000ee4000800007f */
[----:B---3--:R-:W-:Y:S05]  /*6410*/  @!P0 BRA `(.L_x_127) ;  /* 0xfffffffc00f08947 */ /* 0x008fea000383ffff */
.L_x_121:
[----:B------:R-:W-:Y:S05]  /*6420*/  BSYNC B0 ;  /* 0x0000000000007941 */ /* 0x000fea0003800000 */
.L_x_120:
[----:B------:R-:W-:Y:S05]  /*6430*/  EXIT ;  /* 0x000000000000794d */ /* 0x000fea0003800000 */
.L_x_15:
[----:B0-----:R-:W-:-:S04]  /*6440*/  IMAD.U32 R15, RZ, RZ, UR15 ;  /* 0x0000000fff0f7e24 */ /* 0x001fc8000f8e00ff */
[----:B------:R0:W1:Y:S03]  /*6450*/  SYNCS.PHASECHK.TRANS64.TRYWAIT P0, [R15+URZ+-0x8], R14 ;  /* 0xfffff80e0f0075a7 */ /* 0x000066000800017f */
[----:B-1----:R-:W-:Y:S05]  /*6460*/  @!P0 NANOSLEEP.SYNCS 0x989680 ;  /* 0x009896800000895d */ /* 0x002fea0003900000 */
[----:B------:R-:W1:Y:S02]  /*6470*/  @!P0 SYNCS.PHASECHK.TRANS64 P0, [R15+URZ+-0x8], R14 ;  /* 0xfffff80e0f0085a7 */ /* 0x000e64000800007f */
[----:B-1----:R-:W-:Y:S05]  /*6480*/  @!P0 BRA `(.L_x_15) ;  /* 0xfffffffc00ec8947 */ /* 0x002fea000383ffff */
[----:B------:R-:W-:Y:S05]  /*6490*/  BRA `(.L_x_128) ;  /* 0xffffffb000147947 */ /* 0x000fea000383ffff */
.L_x_20:
[----:B-1----:R-:W-:-:S04]  /*64a0*/  IMAD.U32 R15, RZ, RZ, UR6 ;  /* 0x00000006ff0f7e24 */ /* 0x002fc8000f8e00ff */
[----:B------:R1:W2:Y:S03]  /*64b0*/  SYNCS.PHASECHK.TRANS64.TRYWAIT P0, [R15+URZ], R14 ;  /* 0x0000000e0f0075a7 */ /* 0x0002a6000800017f */
[----:B--2---:R-:W-:Y:S05]  /*64c0*/  @!P0 NANOSLEEP.SYNCS 0x989680 ;  /* 0x009896800000895d */ /* 0x004fea0003900000 */
[----:B------:R-:W2:Y:S02]  /*64d0*/  @!P0 SYNCS.PHASECHK.TRANS64 P0, [R15+URZ], R14 ;  /* 0x0000000e0f0085a7 */ /* 0x000ea4000800007f */
[----:B--2---:R-:W-:Y:S05]  /*64e0*/  @!P0 BRA `(.L_x_20) ;  /* 0xfffffffc00ec8947 */ /* 0x004fea000383ffff */
[----:B------:R-:W-:Y:S05]  /*64f0*/  BRA `(.L_x_19) ;  /* 0xffffffb000bc7947 */ /* 0x000fea000383ffff */
.L_x_26:
[----:B-1----:R-:W-:-:S04]  /*6500*/  IMAD.U32 R16, RZ, RZ, UR9 ;  /* 0x00000009ff107e24 */ /* 0x002fc8000f8e00ff */
[----:B------:R1:W2:Y:S03]  /*6510*/  SYNCS.PHASECHK.TRANS64.TRYWAIT P0, [R16+URZ], R15 ;  /* 0x0000000f100075a7 */ /* 0x0002a6000800017f */
[----:B--2---:R-:W-:Y:S05]  /*6520*/  @!P0 NANOSLEEP.SYNCS 0x989680 ;  /* 0x009896800000895d */ /* 0x004fea0003900000 */
[----:B------:R-:W2:Y:S02]  /*6530*/  @!P0 SYNCS.PHASECHK.TRANS64 P0, [R16+URZ], R15 ;  /* 0x0000000f100085a7 */ /* 0x000ea4000800007f */
[----:B--2---:R-:W-:Y:S05]  /*6540*/  @!P0 BRA `(.L_x_26) ;  /* 0xfffffffc00ec8947 */ /* 0x004fea000383ffff */
[----:B------:R-:W-:Y:S05]  /*6550*/  BRA `(.L_x_25) ;  /* 0xffffffb400fc7947 */ /* 0x000fea000383ffff */
.L_x_34:
[----:B0-----:R-:W-:-:S04]  /*6560*/  IMAD.U32 R15, RZ, RZ, UR15 ;  /* 0x0000000fff0f7e24 */ /* 0x001fc8000f8e00ff */
[----:B------:R0:W1:Y:S03]  /*6570*/  SYNCS.PHASECHK.TRANS64.TRYWAIT P0, [R15+URZ+0x8], R14 ;  /* 0x0000080e0f0075a7 */ /* 0x000066000800017f */
[----:B-1----:R-:W-:Y:S05]  /*6580*/  @!P0 NANOSLEEP.SYNCS 0x989680 ;  /* 0x009896800000895d */ /* 0x002fea0003900000 */
[----:B------:R-:W1:Y:S02]  /*6590*/  @!P0 SYNCS.PHASECHK.TRANS64 P0, [R15+URZ+0x8], R14 ;  /* 0x0000080e0f0085a7 */ /* 0x000e64000800007f */
[----:B-1----:R-:W-:Y:S05]  /*65a0*/  @!P0 BRA `(.L_x_34) ;  /* 0xfffffffc00ec8947 */ /* 0x002fea000383ffff */
[----:B------:R-:W-:Y:S05]  /*65b0*/  BRA `(.L_x_129) ;  /* 0xffffffc000207947 */ /* 0x000fea000383ffff */
.L_x_107:
[----:B------:R-:W-:Y:S01]  /*65c0*/  BSSY B1, `(.L_x_130) ;  /* 0x0000006000017945 */ /* 0x000fe20003800000 */
[----:B------:R-:W-:-:S07]  /*65d0*/  IMAD.MOV.U32 R10, RZ, RZ, -0x1 ;  /* 0xffffffffff0a7424 */ /* 0x000fce00078e00ff */
[----:B------:R-:W-:Y:S05]  /*65e0*/  WARPSYNC.COLLECTIVE R10, `(.L_x_131) ;  /* 0x000000000a0c7348 */ /* 0x000fea0003c00000 */
[----:B------:R-:W-:Y:S02]  /*65f0*/  ELECT P1, UR62, PT ;  /* 0x00000000003e782f */ /* 0x000fe40003820000 */
[----:B------:R-:W-:Y:S01]  /*6600*/  MOV R10, UR62 ;  /* 0x0000003e000a7c02 */ /* 0x000fe20008000f00 */
[----:B------:R-:W-:Y:S10]  /*6610*/  ENDCOLLECTIVE ;  /* 0x000000000000791b */ /* 0x000ff40003800000 */
.L_x_131:
[----:B------:R-:W-:Y:S05]  /*6620*/  BSYNC B1 ;  /* 0x0000000000017941 */ /* 0x000fea0003800000 */
.L_x_130:
[----:B------:R-:W-:Y:S05]  /*6630*/  BRA `(.L_x_132) ;  /* 0xffffffec00f07947 */ /* 0x000fea000383ffff */
.L_x_110:
[----:B-1----:R1:W2:Y:S02]  /*6640*/  SYNCS.PHASECHK.TRANS64.TRYWAIT P1, [R19+URZ+0x28], R10 ;  /* 0x0000280a130075a7 */ /* 0x0022a4000802017f */
[----:B--2---:R-:W-:Y:S05]  /*6650*/  @!P1 NANOSLEEP.SYNCS 0x989680 ;  /* 0x009896800000995d */ /* 0x004fea0003900000 */
[----:B------:R-:W2:Y:S02]  /*6660*/  @!P1 SYNCS.PHASECHK.TRANS64 P1, [R19+URZ+0x28], R10 ;  /* 0x0000280a130095a7 */ /* 0x000ea4000802007f */
[----:B--2---:R-:W-:Y:S05]  /*6670*/  @!P1 BRA `(.L_x_110) ;  /* 0xfffffffc00f09947 */ /* 0x004fea000383ffff */
[----:B------:R-:W-:Y:S05]  /*6680*/  BRA `(.L_x_133) ;  /* 0xfffffff000247947 */ /* 0x000fea000383ffff */
.L_x_119:
[----:B------:R-:W-:Y:S01]  /*6690*/  BSSY B0, `(.L_x_134) ;  /* 0x0000006000007945 */ /* 0x000fe20003800000 */
[----:B------:R-:W-:-:S07]  /*66a0*/  IMAD.MOV.U32 R10, RZ, RZ, -0x1 ;  /* 0xffffffffff0a7424 */ /* 0x000fce00078e00ff */
[----:B------:R-:W-:Y:S05]  /*66b0*/  WARPSYNC.COLLECTIVE R10, `(.L_x_135) ;  /* 0x000000000a0c7348 */ /* 0x000fea0003c00000 */
[----:B------:R-:W-:Y:S02]  /*66c0*/  ELECT P1, UR62, PT ;  /* 0x00000000003e782f */ /* 0x000fe40003820000 */
[----:B------:R-:W-:Y:S01]  /*66d0*/  MOV R10, UR62 ;  /* 0x0000003e000a7c02 */ /* 0x000fe20008000f00 */
[----:B------:R-:W-:Y:S10]  /*66e0*/  ENDCOLLECTIVE ;  /* 0x000000000000791b */ /* 0x000ff40003800000 */
.L_x_135:
[----:B------:R-:W-:Y:S05]  /*66f0*/  BSYNC B0 ;  /* 0x0000000000007941 */ /* 0x000fea0003800000 */
.L_x_134:
[----:B------:R-:W-:Y:S01]  /*6700*/  PLOP3.LUT P0, PT, P1, PT, PT, 0x80, 0x0 ;  /* 0x000000000000781c */ /* 0x000fe20000f0f070 */
[----:B------:R-:W-:-:S12]  /*6710*/  BRA `(.L_x_136) ;  /* 0xfffffff800707947 */ /* 0x000fd8000383ffff */
.L_x_123:
[----:B0-----:R0:W1:Y:S02]  /*6720*/  SYNCS.PHASECHK.TRANS64.TRYWAIT P0, [R5+URZ], R2 ;  /* 0x00000002050075a7 */ /* 0x001064000800017f */
[----:B-1----:R-:W-:Y:S05]  /*6730*/  @!P0 NANOSLEEP.SYNCS 0x989680 ;  /* 0x009896800000895d */ /* 0x002fea0003900000 */
[----:B------:R-:W1:Y:S02]  /*6740*/  @!P0 SYNCS.PHASECHK.TRANS64 P0, [R5+URZ], R2 ;  /* 0x00000002050085a7 */ /* 0x000e64000800007f */
[----:B-1----:R-:W-:Y:S05]  /*6750*/  @!P0 BRA `(.L_x_123) ;  /* 0xfffffffc00f08947 */ /* 0x002fea000383ffff */
[----:B------:R-:W-:Y:S05]  /*6760*/  BRA `(.L_x_137) ;  /* 0xfffffff800b07947 */ /* 0x000fea000383ffff */
.L_x_124:
[----:B0-----:R0:W1:Y:S02]  /*6770*/  SYNCS.PHASECHK.TRANS64.TRYWAIT P0, [R7+URZ], R4 ;  /* 0x00000004070075a7 */ /* 0x001064000800017f */
[----:B-1----:R-:W-:Y:S05]  /*6780*/  @!P0 NANOSLEEP.SYNCS 0x989680 ;  /* 0x009896800000895d */ /* 0x002fea0003900000 */
[----:B------:R-:W1:Y:S02]  /*6790*/  @!P0 SYNCS.PHASECHK.TRANS64 P0, [R7+URZ], R4 ;  /* 0x00000004070085a7 */ /* 0x000e64000800007f */
[----:B-1----:R-:W-:Y:S05]  /*67a0*/  @!P0 BRA `(.L_x_124) ;  /* 0xfffffffc00f08947 */ /* 0x002fea000383ffff */
[----:B------:R-:W-:Y:S05]  /*67b0*/  BRA `(.L_x_138) ;  /* 0xfffffff800c07947 */ /* 0x000fea000383ffff */
.L_x_125:
[----:B0-----:R0:W1:Y:S02]  /*67c0*/  SYNCS.PHASECHK.TRANS64.TRYWAIT P0, [R8+URZ], R5 ;  /* 0x00000005080075a7 */ /* 0x001064000800017f */
[----:B-1----:R-:W-:Y:S05]  /*67d0*/  @!P0 NANOSLEEP.SYNCS 0x989680 ;  /* 0x009896800000895d */ /* 0x002fea0003900000 */
[----:B------:R-:W1:Y:S02]  /*67e0*/  @!P0 SYNCS.PHASECHK.TRANS64 P0, [R8+URZ], R5 ;  /* 0x00000005080085a7 */ /* 0x000e64000800007f */
[----:B-1----:R-:W-:Y:S05]  /*67f0*/  @!P0 BRA `(.L_x_125) ;  /* 0xfffffffc00f08947 */ /* 0x002fea000383ffff */
[----:B------:R-:W-:Y:S05]  /*6800*/  BRA `(.L_x_139) ;  /* 0xfffffff800d07947 */ /* 0x000fea000383ffff */
.L_x_126:
[----:B-1----:R1:W2:Y:S02]  /*6810*/  SYNCS.PHASECHK.TRANS64.TRYWAIT P0, [R11+URZ], R6 ;  /* 0x000000060b0075a7 */ /* 0x0022a4000800017f */
[----:B--2---:R-:W-:Y:S05]  /*6820*/  @!P0 NANOSLEEP.SYNCS 0x989680 ;  /* 0x009896800000895d */ /* 0x004fea0003900000 */
[----:B------:R-:W2:Y:S02]  /*6830*/  @!P0 SYNCS.PHASECHK.TRANS64 P0, [R11+URZ], R6 ;  /* 0x000000060b0085a7 */ /* 0x000ea4000800007f */
[----:B--2---:R-:W-:Y:S05]  /*6840*/  @!P0 BRA `(.L_x_126) ;  /* 0xfffffffc00f08947 */ /* 0x004fea000383ffff */
[----:B------:R-:W-:Y:S05]  /*6850*/  BRA `(.L_x_140) ;  /* 0xfffffff800d87947 */ /* 0x000fea000383ffff */
.L_x_141:
[----:B------:R-:W-:-:S00]  /*6860*/  BRA `(.L_x_141) ;  /* 0xfffffffc00fc7947 */ /* 0x000fc0000383ffff */
[----:B------:R-:W-:-:S00]  /*6870*/  NOP ;  /* 0x0000000000007918 */ /* 0x000fc00000000000 */
        /* <DEDUP_REMOVED lines=8> */
.L_x_142:


//--------------------- .nv.shared._ZN7cutlass13device_kernelINS_4gemm6kernel13GemmUniversalIN4cute5tupleIJiiiiEEENS1_10collective13CollectiveMmaINS1_37MainloopSm90TmaGmmaWarpSpecializedFP8ILi5ENS5_IJNS4_1CILi1EEESB_SB_EEENS1_32KernelTmaWarpSpecializedPingpongEEENS5_IJNSA_ILi64EEESF_NSA_ILi32EEEEEENS_12float_e5m2_tENS5_IJlSB_lEEESI_SJ_NS4_8TiledMMAINS4_8MMA_AtomIJNS4_4SM904GMMA30MMA_64x64x32_F32E5M2E5M2_SS_TNILNSN_7ScaleInE1ELSP_1EEEEEENS4_6LayoutISC_NS5_IJNSA_ILi0EEEST_ST_EEEEENS5_IJNS4_10UnderscoreESW_SW_EEEEENS4_13SM90_TMA_LOADENS4_14ComposedLayoutINS4_7SwizzleILi1ELi4ELi3EEENS4_18smem_ptr_flag_bitsILi8EEENSS_INS5_IJNSA_ILi8EEESG_EEENS5_IJSG_SB_EEEEEEEvNS4_8identityESZ_S19_vS1A_EENS_8epilogue10collective6detail29Sm90TmaWarpSpecializedAdapterINS1D_15DefaultEpilogueISI_SJ_SJ_NS1C_6thread17LinearCombinationISI_Li1EffLNS1H_9ScaleType4KindE0ELNS_15FloatRoundStyleE2ESI_EENS1_15EpilogueDefaultEEEEEvvEEEEvNT_6ParamsE --------------------------
	.section	.nv.shared._ZN7cutlass13device_kernelINS_4gemm6kernel13GemmUniversalIN4cute5tupleIJiiiiEEENS1_10collective13CollectiveMmaINS1_37MainloopSm90TmaGmmaWarpSpecializedFP8ILi5ENS5_IJNS4_1CILi1EEESB_SB_EEENS1_32KernelTmaWarpSpecializedPingpongEEENS5_IJNSA_ILi64EEESF_NSA_ILi32EEEEEENS_12float_e5m2_tENS5_IJlSB_lEEESI_SJ_NS4_8TiledMMAINS4_8MMA_AtomIJNS4_4SM904GMMA30MMA_64x64x32_F32E5M2E5M2_SS_TNILNSN_7ScaleInE1ELSP_1EEEEEENS4_6LayoutISC_NS5_IJNSA_ILi0EEEST_ST_EEEEENS5_IJNS4_10UnderscoreESW_SW_EEEEENS4_13SM90_TMA_LOADENS4_14ComposedLayoutINS4_7SwizzleILi1ELi4ELi3EEENS4_18smem_ptr_flag_bitsILi8EEENSS_INS5_IJNSA_ILi8EEESG_EEENS5_IJSG_SB_EEEEEEEvNS4_8identityESZ_S19_vS1A_EENS_8epilogue10collective6detail29Sm90TmaWarpSpecializedAdapterINS1D_15DefaultEpilogueISI_SJ_SJ_NS1C_6thread17LinearCombinationISI_Li1EffLNS1H_9ScaleType4KindE0ELNS_15FloatRoundStyleE2ESI_EENS1_15EpilogueDefaultEEEEEvvEEEEvNT_6ParamsE,"aw",@nobits
	.sectionflags	@""
	.align	16
	.zero		1024


//--------------------- .nv.shared.reserved.0     --------------------------
	.section	.nv.shared.reserved.0,"aw",@nobits
	.weak		__nv_reservedSMEM_offset_0_alias
	.size		__nv_reservedSMEM_offset_0_alias, 0, 0
	.other		__nv_reservedSMEM_offset_0_alias,@"STO_CUDA_RESERVED_SHARED STV_DEFAULT"
__nv_reservedSMEM_offset_0_alias:
	.zero		0


//--------------------- .nv.global                --------------------------
	.section	.nv.global,"aw",@nobits
.nv.global:
	.type		_ZN40_INTERNAL_1a0f2b66_4_k_cu_71731466_288354cute1_E,@object
	.size		_ZN40_INTERNAL_1a0f2b66_4_k_cu_71731466_288354cute1_E,(_ZN40_INTERNAL_1a0f2b66_4_k_cu_71731466_288354cuda3std3__45__cpo6cbeginE - _ZN40_INTERNAL_1a0f2b66_4_k_cu_71731466_288354cute1_E)
_ZN40_INTERNAL_1a0f2b66_4_k_cu_71731466_288354cute1_E:
	.zero		1
	.type		_ZN40_INTERNAL_1a0f2b66_4_k_cu_71731466_288354cuda3std3__45__cpo6cbeginE,@object
	.size		_ZN40_INTERNAL_1a0f2b66_4_k_cu_71731466_288354cuda3std3__45__cpo6cbeginE,(_ZN40_INTERNAL_1a0f2b66_4_k_cu_71731466_288354cuda3std3__48in_placeE - _ZN40_INTERNAL_1a0f2b66_4_k_cu_71731466_288354cuda3std3__45__cpo6cbeginE)
_ZN40_INTERNAL_1a0f2b66_4_k_cu_71731466_288354cuda3std3__45__cpo6cbeginE:
	.zero		1
	.type		_ZN40_INTERNAL_1a0f2b66_4_k_cu_71731466_288354cuda3std3__48in_placeE,@object
	.size		_ZN40_INTERNAL_1a0f2b66_4_k_cu_71731466_288354cuda3std3__48in_placeE,(_ZN40_INTERNAL_1a0f2b66_4_k_cu_71731466_288354cuda3std6ranges3__45__cpo9iter_moveE - _ZN40_INTERNAL_1a0f2b66_4_k_cu_71731466_288354cuda3std3__48in_placeE)
_ZN40_INTERNAL_1a0f2b66_4_k_cu_71731466_288354cuda3std3__48in_placeE:
	.zero		1
	.type		_ZN40_INTERNAL_1a0f2b66_4_k_cu_71731466_288354cuda3std6ranges3__45__cpo9iter_moveE,@object
	.size		_ZN40_INTERNAL_1a0f2b66_4_k_cu_71731466_288354cuda3std6ranges3__45__cpo9iter_moveE,(_ZN40_INTERNAL_1a0f2b66_4_k_cu_71731466_288354cuda3std3__45__cpo5beginE - _ZN40_INTERNAL_1a0f2b66_4_k_cu_71731466_288354cuda3std6ranges3__45__cpo9iter_moveE)
_ZN40_INTERNAL_1a0f2b66_4_k_cu_71731466_288354cuda3std6ranges3__45__cpo9iter_moveE:
	.zero		1
	.type		_ZN40_INTERNAL_1a0f2b66_4_k_cu_71731466_288354cuda3std3__45__cpo5beginE,@object
	.size		_ZN40_INTERNAL_1a0f2b66_4_k_cu_71731466_288354cuda3std3__45__cpo5beginE,(_ZN40_INTERNAL_1a0f2b66_4_k_cu_71731466_288354cuda3std3__442_GLOBAL__N__1a0f2b66_4_k_cu_71731466_288356ignoreE - _ZN40_INTERNAL_1a0f2b66_4_k_cu_71731466_288354cuda3std3__45__cpo5beginE)
_ZN40_INTERNAL_1a0f2b66_4_k_cu_71731466_288354cuda3std3__45__cpo5beginE:
	.zero		1
	.type		_ZN40_INTERNAL_1a0f2b66_4_k_cu_71731466_288354cuda3std3__442_GLOBAL__N__1a0f2b66_4_k_cu_71731466_288356ignoreE,@object
	.size		_ZN40_INTERNAL_1a0f2b66_4_k_cu_71731466_288354cuda3std3__442_GLOBAL__N__1a0f2b66_4_k_cu_71731466_288356ignoreE,(_ZN40_INTERNAL_1a0f2b66_4_k_cu_71731466_288354cute7productE - _ZN40_INTERNAL_1a0f2b66_4_k_cu_71731466_288354cuda3std3__442_GLOBAL__N__1a0f2b66_4_k_cu_71731466_288356ignoreE)
_ZN40_INTERNAL_1a0f2b66_4_k_cu_71731466_288354cuda3std3__442_GLOBAL__N__1a0f2b66_4_k_cu_71731466_288356ignoreE:
	.zero		1
	.type		_ZN40_INTERNAL_1a0f2b66_4_k_cu_71731466_288354cute7productE,@object
	.size		_ZN40_INTERNAL_1a0f2b66_4_k_cu_71731466_288354cute7productE,(_ZN40_INTERNAL_1a0f2b66_4_k_cu_71731466_288354cuda3std3__45__cpo3endE - _ZN40_INTERNAL_1a0f2b66_4_k_cu_71731466_288354cute7productE)
_ZN40_INTERNAL_1a0f2b66_4_k_cu_71731466_288354cute7productE:
	.zero		1
	.type		_ZN40_INTERNAL_1a0f2b66_4_k_cu_71731466_288354cuda3std3__45__cpo3endE,@object
	.size		_ZN40_INTERNAL_1a0f2b66_4_k_cu_71731466_288354cuda3std3__45__cpo3endE,(_ZN40_INTERNAL_1a0f2b66_4_k_cu_71731466_288354cuda3std3__419piecewise_constructE - _ZN40_INTERNAL_1a0f2b66_4_k_cu_71731466_288354cuda3std3__45__cpo3endE)
_ZN40_INTERNAL_1a0f2b66_4_k_cu_71731466_288354cuda3std3__45__cpo3endE:
	.zero		1
	.type		_ZN40_INTERNAL_1a0f2b66_4_k_cu_71731466_288354cuda3std3__419piecewise_constructE,@object
	.size		_ZN40_INTERNAL_1a0f2b66_4_k_cu_71731466_288354cuda3std3__419piecewise_constructE,(_ZN40_INTERNAL_1a0f2b66_4_k_cu_71731466_288354cuda3std3__45__cpo4cendE - _ZN40_INTERNAL_1a0f2b66_4_k_cu_71731466_288354cuda3std3__419piecewise_constructE)
_ZN40_INTERNAL_1a0f2b66_4_k_cu_71731466_288354cuda3std3__419piecewise_constructE:
	.zero		1
	.type		_ZN40_INTERNAL_1a0f2b66_4_k_cu_71731466_288354cuda3std3__45__cpo4cendE,@object
	.size		_ZN40_INTERNAL_1a0f2b66_4_k_cu_71731466_288354cuda3std3__45__cpo4cendE,(_ZN40_INTERNAL_1a0f2b66_4_k_cu_71731466_288354cuda3std6ranges3__45__cpo4swapE - _ZN40_INTERNAL_1a0f2b66_4_k_cu_71731466_288354cuda3std3__45__cpo4cendE)
_ZN40_INTERNAL_1a0f2b66_4_k_cu_71731466_288354cuda3std3__45__cpo4cendE:
	.zero		1
	.type		_ZN40_INTERNAL_1a0f2b66_4_k_cu_71731466_288354cuda3std6ranges3__45__cpo4swapE,@object
	.size		_ZN40_INTERNAL_1a0f2b66_4_k_cu_71731466_288354cuda3std6ranges3__45__cpo4swapE,(.L_7 - _ZN40_INTERNAL_1a0f2b66_4_k_cu_71731466_288354cuda3std6ranges3__45__cpo4swapE)
_ZN40_INTERNAL_1a0f2b66_4_k_cu_71731466_288354cuda3std6ranges3__45__cpo4swapE:
	.zero		1
.L_7:


//--------------------- .nv.constant0._ZN7cutlass13device_kernelINS_4gemm6kernel13GemmUniversalIN4cute5tupleIJiiiiEEENS1_10collective13CollectiveMmaINS1_37MainloopSm90TmaGmmaWarpSpecializedFP8ILi5ENS5_IJNS4_1CILi1EEESB_SB_EEENS1_32KernelTmaWarpSpecializedPingpongEEENS5_IJNSA_ILi64EEESF_NSA_ILi32EEEEEENS_12float_e5m2_tENS5_IJlSB_lEEESI_SJ_NS4_8TiledMMAINS4_8MMA_AtomIJNS4_4SM904GMMA30MMA_64x64x32_F32E5M2E5M2_SS_TNILNSN_7ScaleInE1ELSP_1EEEEEENS4_6LayoutISC_NS5_IJNSA_ILi0EEEST_ST_EEEEENS5_IJNS4_10UnderscoreESW_SW_EEEEENS4_13SM90_TMA_LOADENS4_14ComposedLayoutINS4_7SwizzleILi1ELi4ELi3EEENS4_18smem_ptr_flag_bitsILi8EEENSS_INS5_IJNSA_ILi8EEESG_EEENS5_IJSG_SB_EEEEEEEvNS4_8identityESZ_S19_vS1A_EENS_8epilogue10collective6detail29Sm90TmaWarpSpecializedAdapterINS1D_15DefaultEpilogueISI_SJ_SJ_NS1C_6thread17LinearCombinationISI_Li1EffLNS1H_9ScaleType4KindE0ELNS_15FloatRoundStyleE2ESI_EENS1_15EpilogueDefaultEEEEEvvEEEEvNT_6ParamsE --------------------------
	.section	.nv.constant0._ZN7cutlass13device_kernelINS_4gemm6kernel13GemmUniversalIN4cute5tupleIJiiiiEEENS1_10collective13CollectiveMmaINS1_37MainloopSm90TmaGmmaWarpSpecializedFP8ILi5ENS5_IJNS4_1CILi1EEESB_SB_EEENS1_32KernelTmaWarpSpecializedPingpongEEENS5_IJNSA_ILi64EEESF_NSA_ILi32EEEEEENS_12float_e5m2_tENS5_IJlSB_lEEESI_SJ_NS4_8TiledMMAINS4_8MMA_AtomIJNS4_4SM904GMMA30MMA_64x64x32_F32E5M2E5M2_SS_TNILNSN_7ScaleInE1ELSP_1EEEEEENS4_6LayoutISC_NS5_IJNSA_ILi0EEEST_ST_EEEEENS5_IJNS4_10UnderscoreESW_SW_EEEEENS4_13SM90_TMA_LOADENS4_14ComposedLayoutINS4_7SwizzleILi1ELi4ELi3EEENS4_18smem_ptr_flag_bitsILi8EEENSS_INS5_IJNSA_ILi8EEESG_EEENS5_IJSG_SB_EEEEEEEvNS4_8identityESZ_S19_vS1A_EENS_8epilogue10collective6detail29Sm90TmaWarpSpecializedAdapterINS1D_15DefaultEpilogueISI_SJ_SJ_NS1C_6thread17LinearCombinationISI_Li1EffLNS1H_9ScaleType4KindE0ELNS_15FloatRoundStyleE2ESI_EENS1_15EpilogueDefaultEEEEEvvEEEEvNT_6ParamsE,"a",@progbits
	.sectionflags	@""
	.align	4
.nv.constant0._ZN7cutlass13device_kernelINS_4gemm6kernel13GemmUniversalIN4cute5tupleIJiiiiEEENS1_10collective13CollectiveMmaINS1_37MainloopSm90TmaGmmaWarpSpecializedFP8ILi5ENS5_IJNS4_1CILi1EEESB_SB_EEENS1_32KernelTmaWarpSpecializedPingpongEEENS5_IJNSA_ILi64EEESF_NSA_ILi32EEEEEENS_12float_e5m2_tENS5_IJlSB_lEEESI_SJ_NS4_8TiledMMAINS4_8MMA_AtomIJNS4_4SM904GMMA30MMA_64x64x32_F32E5M2E5M2_SS_TNILNSN_7ScaleInE1ELSP_1EEEEEENS4_6LayoutISC_NS5_IJNSA_ILi0EEEST_ST_EEEEENS5_IJNS4_10UnderscoreESW_SW_EEEEENS4_13SM90_TMA_LOADENS4_14ComposedLayoutINS4_7SwizzleILi1ELi4ELi3EEENS4_18smem_ptr_flag_bitsILi8EEENSS_INS5_IJNSA_ILi8EEESG_EEENS5_IJSG_SB_EEEEEEEvNS4_8identityESZ_S19_vS1A_EENS_8epilogue10collective6detail29Sm90TmaWarpSpecializedAdapterINS1D_15DefaultEpilogueISI_SJ_SJ_NS1C_6thread17LinearCombinationISI_Li1EffLNS1H_9ScaleType4KindE0ELNS_15FloatRoundStyleE2ESI_EENS1_15EpilogueDefaultEEEEEvvEEEEvNT_6ParamsE:
	.zero		1664


//--------------------- SYMBOLS --------------------------

	.type		.nv.reservedSmem.offset0,@object
	.size		.nv.reservedSmem.offset0,0x4
